def matmul_kernel(
    a_ptr,
    b_ptr,
    c_ptr,
    M,
    N,
    K,
    stride_am,
    stride_ak,
    stride_bk,
    stride_bn,
    stride_cm,
    stride_cn,
    BLOCK_M: tl.constexpr,
    BLOCK_N: tl.constexpr,
    BLOCK_K: tl.constexpr,
    GROUP_M: tl.constexpr,
):
    pid = tl.program_id(axis=0)
    num_pid_m = tl.cdiv(M, BLOCK_M)
    num_pid_n = tl.cdiv(N, BLOCK_N)
    num_pid_in_group = GROUP_M * num_pid_n
    group_id = pid // num_pid_in_group
    first_pid_m = group_id * GROUP_M
    group_size_m = min(num_pid_m - first_pid_m, GROUP_M)
    pid_m = first_pid_m + ((pid % num_pid_in_group) % group_size_m)
    pid_n = (pid % num_pid_in_group) // group_size_m

    offs_am = (pid_m * BLOCK_M + tl.arange(0, BLOCK_M)) % M
    offs_bn = (pid_n * BLOCK_N + tl.arange(0, BLOCK_N)) % N
    offs_k = tl.arange(0, BLOCK_K)
    a_ptrs = a_ptr + offs_am[:, None] * stride_am + offs_k[None, :] * stride_ak
    b_ptrs = b_ptr + offs_k[:, None] * stride_bk + offs_bn[None, :] * stride_bn

    acc = tl.zeros((BLOCK_M, BLOCK_N), dtype=tl.float32)
    for kk in range(0, tl.cdiv(K, BLOCK_K)):
        a = tl.load(a_ptrs, mask=offs_k[None, :] < K - kk * BLOCK_K, other=0.0)
        b = tl.load(b_ptrs, mask=offs_k[:, None] < K - kk * BLOCK_K, other=0.0)
        acc = tl.dot(a, b, acc)
        a_ptrs += BLOCK_K * stride_ak
        b_ptrs += BLOCK_K * stride_bk

    c = acc.to(c_ptr.dtype.element_ty)
    offs_cm = pid_m * BLOCK_M + tl.arange(0, BLOCK_M)
    offs_cn = pid_n * BLOCK_N + tl.arange(0, BLOCK_N)
    c_ptrs = c_ptr + offs_cm[:, None] * stride_cm + offs_cn[None, :] * stride_cn
    mask = (offs_cm[:, None] < M) & (offs_cn[None, :] < N)
    tl.store(c_ptrs, c, mask=mask)

# config = {"BLOCK_K": 16, "BLOCK_M": 128, "BLOCK_N": 32, "GROUP_M": 8, "arch": "sm_100", "dtype": "fp16", "num_ctas": 1, "num_stages": 3, "num_warps": 4}
# arch = sm_100


// ===== COMPILED SASS (sm_100a) =====

	.target	sm_100a

	.elftype	@"ET_EXEC"


//--------------------- .note.nv.tkinfo           --------------------------
	.section	.note.nv.tkinfo,"",@"SHT_NOTE"
	.sectionflags	@"SHF_NOTE_NV_TKINFO"
	.tkinfo
        /*0018*/ 	.word	0x00000081
        /*0030*/ 	.string	""
        /*0030*/ 	.string	"ptxas-blackwell"
        /*0030*/ 	.string	"Cuda compilation tools, release 12.9, V12.9.86"
        /*0030*/ 	.string	"Build cuda_12.9.r12.9/compiler.36037853_0"
        /*0030*/ 	.string	"-v  -suppress-debug-info  -lineinfo  -arch sm_100a "



//--------------------- .note.nv.cuver            --------------------------
	.section	.note.nv.cuver,"",@"SHT_NOTE"
	.sectionflags	@"SHF_NOTE_NV_CUVER"
        /*0018*/ 	.short	0x0001
        /*001a*/ 	.short	0x0064
        /*001c*/ 	.short	0x0001
        /*001e*/ 	.short	0x0000
        /*0020*/ 	.short	0x0001
        /*0022*/ 	.short	0x0000


//--------------------- .nv.info                  --------------------------
	.section	.nv.info,"",@"SHT_CUDA_INFO"
	.align	4


	//----- nvinfo : EIATTR_REGCOUNT
	.align		4
        /*0000*/ 	.byte	0x04, 0x2f
        /*0002*/ 	.short	(.L_4 - .L_3)
	.align		4
.L_3:
        /*0004*/ 	.word	index@(matmul_kernel)
        /*0008*/ 	.word	0x00000048


	//----- nvinfo : EIATTR_FRAME_SIZE
	.align		4
.L_4:
        /*000c*/ 	.byte	0x04, 0x11
        /*000e*/ 	.short	(.L_6 - .L_5)
	.align		4
.L_5:
        /*0010*/ 	.word	index@($__internal_2_$__cuda_sm10x_tcgen05_guardrail_trap_unallocated_columns_being_dealloced)
        /*0014*/ 	.word	0x00000000


	//----- nvinfo : EIATTR_FRAME_SIZE
	.align		4
.L_6:
        /*0018*/ 	.byte	0x04, 0x11
        /*001a*/ 	.short	(.L_8 - .L_7)
	.align		4
.L_7:
        /*001c*/ 	.word	index@($__internal_1_$__cuda_sm10x_tcgen05_guardrail_trap_phase_invalid_during_alloc)
        /*0020*/ 	.word	0x00000000


	//----- nvinfo : EIATTR_FRAME_SIZE
	.align		4
.L_8:
        /*0024*/ 	.byte	0x04, 0x11
        /*0026*/ 	.short	(.L_10 - .L_9)
	.align		4
.L_9:
        /*0028*/ 	.word	index@($__internal_0_$__cuda_sm10x_tcgen05_guardrail_trap_col_being_dealloced_not_returned_by_alloc)
        /*002c*/ 	.word	0x00000000


	//----- nvinfo : EIATTR_FRAME_SIZE
	.align		4
.L_10:
        /*0030*/ 	.byte	0x04, 0x11
        /*0032*/ 	.short	(.L_12 - .L_11)
	.align		4
.L_11:
        /*0034*/ 	.word	index@(matmul_kernel)
        /*0038*/ 	.word	0x00000000


	//----- nvinfo : EIATTR_MIN_STACK_SIZE
	.align		4
.L_12:
        /*003c*/ 	.byte	0x04, 0x12
        /*003e*/ 	.short	(.L_14 - .L_13)
	.align		4
.L_13:
        /*0040*/ 	.word	index@(matmul_kernel)
        /*0044*/ 	.word	0x00000000
.L_14:


//--------------------- .nv.info.matmul_kernel    --------------------------
	.section	.nv.info.matmul_kernel,"",@"SHT_CUDA_INFO"
	.sectionflags	@""
	.align	4


	//----- nvinfo : EIATTR_CUDA_API_VERSION
	.align		4
        /*0000*/ 	.byte	0x04, 0x37
        /*0002*/ 	.short	(.L_16 - .L_15)
.L_15:
        /*0004*/ 	.word	0x00000081


	//----- nvinfo : EIATTR_KPARAM_INFO
	.align		4
.L_16:
        /*0008*/ 	.byte	0x04, 0x17
        /*000a*/ 	.short	(.L_18 - .L_17)
.L_17:
        /*000c*/ 	.word	0x00000000
        /*0010*/ 	.short	0x000d
        /*0012*/ 	.short	0x0048
        /*0014*/ 	.byte	0x00, 0xf4, 0x21, 0x00


	//----- nvinfo : EIATTR_KPARAM_INFO
	.align		4
.L_18:
        /*0018*/ 	.byte	0x04, 0x17
        /*001a*/ 	.short	(.L_20 - .L_19)
.L_19:
        /*001c*/ 	.word	0x00000000
        /*0020*/ 	.short	0x000c
        /*0022*/ 	.short	0x0040
        /*0024*/ 	.byte	0x00, 0xf4, 0x21, 0x00


	//----- nvinfo : EIATTR_KPARAM_INFO
	.align		4
.L_20:
        /*0028*/ 	.byte	0x04, 0x17
        /*002a*/ 	.short	(.L_22 - .L_21)
.L_21:
        /*002c*/ 	.word	0x00000000
        /*0030*/ 	.short	0x000b
        /*0032*/ 	.short	0x0038
        /*0034*/ 	.byte	0x00, 0xf0, 0x11, 0x00


	//----- nvinfo : EIATTR_KPARAM_INFO
	.align		4
.L_22:
        /*0038*/ 	.byte	0x04, 0x17
        /*003a*/ 	.short	(.L_24 - .L_23)
.L_23:
        /*003c*/ 	.word	0x00000000
        /*0040*/ 	.short	0x000a
        /*0042*/ 	.short	0x0034
        /*0044*/ 	.byte	0x00, 0xf0, 0x11, 0x00


	//----- nvinfo : EIATTR_KPARAM_INFO
	.align		4
.L_24:
        /*0048*/ 	.byte	0x04, 0x17
        /*004a*/ 	.short	(.L_26 - .L_25)
.L_25:
        /*004c*/ 	.word	0x00000000
        /*0050*/ 	.short	0x0009
        /*0052*/ 	.short	0x0030
        /*0054*/ 	.byte	0x00, 0xf0, 0x11, 0x00


	//----- nvinfo : EIATTR_KPARAM_INFO
	.align		4
.L_26:
        /*0058*/ 	.byte	0x04, 0x17
        /*005a*/ 	.short	(.L_28 - .L_27)
.L_27:
        /*005c*/ 	.word	0x00000000
        /*0060*/ 	.short	0x0008
        /*0062*/ 	.short	0x002c
        /*0064*/ 	.byte	0x00, 0xf0, 0x11, 0x00


	//----- nvinfo : EIATTR_KPARAM_INFO
	.align		4
.L_28:
        /*0068*/ 	.byte	0x04, 0x17
        /*006a*/ 	.short	(.L_30 - .L_29)
.L_29:
        /*006c*/ 	.word	0x00000000
        /*0070*/ 	.short	0x0007
        /*0072*/ 	.short	0x0028
        /*0074*/ 	.byte	0x00, 0xf0, 0x11, 0x00


	//----- nvinfo : EIATTR_KPARAM_INFO
	.align		4
.L_30:
        /*0078*/ 	.byte	0x04, 0x17
        /*007a*/ 	.short	(.L_32 - .L_31)
.L_31:
        /*007c*/ 	.word	0x00000000
        /*0080*/ 	.short	0x0006
        /*0082*/ 	.short	0x0024
        /*0084*/ 	.byte	0x00, 0xf0, 0x11, 0x00


	//----- nvinfo : EIATTR_KPARAM_INFO
	.align		4
.L_32:
        /*0088*/ 	.byte	0x04, 0x17
        /*008a*/ 	.short	(.L_34 - .L_33)
.L_33:
        /*008c*/ 	.word	0x00000000
        /*0090*/ 	.short	0x0005
        /*0092*/ 	.short	0x0020
        /*0094*/ 	.byte	0x00, 0xf0, 0x11, 0x00


	//----- nvinfo : EIATTR_KPARAM_INFO
	.align		4
.L_34:
        /*0098*/ 	.byte	0x04, 0x17
        /*009a*/ 	.short	(.L_36 - .L_35)
.L_35:
        /*009c*/ 	.word	0x00000000
        /*00a0*/ 	.short	0x0004
        /*00a2*/ 	.short	0x001c
        /*00a4*/ 	.byte	0x00, 0xf0, 0x11, 0x00


	//----- nvinfo : EIATTR_KPARAM_INFO
	.align		4
.L_36:
        /*00a8*/ 	.byte	0x04, 0x17
        /*00aa*/ 	.short	(.L_38 - .L_37)
.L_37:
        /*00ac*/ 	.word	0x00000000
        /*00b0*/ 	.short	0x0003
        /*00b2*/ 	.short	0x0018
        /*00b4*/ 	.byte	0x00, 0xf0, 0x11, 0x00


	//----- nvinfo : EIATTR_KPARAM_INFO
	.align		4
.L_38:
        /*00b8*/ 	.byte	0x04, 0x17
        /*00ba*/ 	.short	(.L_40 - .L_39)
.L_39:
        /*00bc*/ 	.word	0x00000000
        /*00c0*/ 	.short	0x0002
        /*00c2*/ 	.short	0x0010
        /*00c4*/ 	.byte	0x00, 0xf4, 0x21, 0x00


	//----- nvinfo : EIATTR_KPARAM_INFO
	.align		4
.L_40:
        /*00c8*/ 	.byte	0x04, 0x17
        /*00ca*/ 	.short	(.L_42 - .L_41)
.L_41:
        /*00cc*/ 	.word	0x00000000
        /*00d0*/ 	.short	0x0001
        /*00d2*/ 	.short	0x0008
        /*00d4*/ 	.byte	0x00, 0xf4, 0x21, 0x00


	//----- nvinfo : EIATTR_KPARAM_INFO
	.align		4
.L_42:
        /*00d8*/ 	.byte	0x04, 0x17
        /*00da*/ 	.short	(.L_44 - .L_43)
.L_43:
        /*00dc*/ 	.word	0x00000000
        /*00e0*/ 	.short	0x0000
        /*00e2*/ 	.short	0x0000
        /*00e4*/ 	.byte	0x00, 0xf4, 0x21, 0x00


	//----- nvinfo : EIATTR_AT_ENTRY_FRAGMENTS
	.align		4
.L_44:
        /*00e8*/ 	.byte	0x04, 0x4f
        /*00ea*/ 	.short	(.L_46 - .L_45)


	//   ....[0]....
.L_45:
        /*00ec*/ 	.word	0x00000004


	//----- nvinfo : EIATTR_RESERVED_SMEM_USED
	.align		4
.L_46:
        /*00f0*/ 	.byte	0x01, 0x41
	.zero		2


	//----- nvinfo : EIATTR_SPARSE_MMA_MASK
	.align		4
        /*00f4*/ 	.byte	0x03, 0x50
        /*00f6*/ 	.short	0x0000


	//----- nvinfo : EIATTR_TCGEN05_1CTA_USED
	.align		4
        /*00f8*/ 	.byte	0x01, 0x51
	.zero		2


	//----- nvinfo : EIATTR_MAXREG_COUNT
	.align		4
        /*00fc*/ 	.byte	0x03, 0x1b
        /*00fe*/ 	.short	0x00ff


	//----- nvinfo : EIATTR_NUM_BARRIERS
	.align		4
        /*0100*/ 	.byte	0x02, 0x4c
        /*0102*/ 	.byte	0x01
	.zero		1


	//----- nvinfo : EIATTR_INT_WARP_WIDE_INSTR_OFFSETS
	.align		4
        /*0104*/ 	.byte	0x04, 0x31
        /*0106*/ 	.short	(.L_48 - .L_47)


	//   ....[0]....
.L_47:
        /*0108*/ 	.word	0x00000ec0


	//   ....[1]....
        /*010c*/ 	.word	0x00000ef0


	//   ....[2]....
        /*0110*/ 	.word	0x00001800


	//   ....[3]....
        /*0114*/ 	.word	0x000038c0


	//   ....[4]....
        /*0118*/ 	.word	0x00003910


	//----- nvinfo : EIATTR_COOP_GROUP_MASK_REGIDS
	.align		4
.L_48:
        /*011c*/ 	.byte	0x04, 0x29
        /*011e*/ 	.short	(.L_50 - .L_49)


	//   ....[0]....
.L_49:
        /*0120*/ 	.word	0xffffffff


	//   ....[1]....
        /*0124*/ 	.word	0xffffffff


	//   ....[2]....
        /*0128*/ 	.word	0xffffffff


	//   ....[3]....
        /*012c*/ 	.word	0xffffffff


	//----- nvinfo : EIATTR_COOP_GROUP_INSTR_OFFSETS
	.align		4
.L_50:
        /*0130*/ 	.byte	0x04, 0x28
        /*0132*/ 	.short	(.L_52 - .L_51)


	//   ....[0]....
.L_51:
        /*0134*/ 	.word	0x00000060


	//   ....[1]....
        /*0138*/ 	.word	0x00000320


	//   ....[2]....
        /*013c*/ 	.word	0x00003750


	//   ....[3]....
        /*0140*/ 	.word	0x000039c0


	//----- nvinfo : EIATTR_VRC_CTA_INIT_COUNT
	.align		4
.L_52:
        /*0144*/ 	.byte	0x02, 0x4a
        /*0146*/ 	.byte	0x80
	.zero		1


	//----- nvinfo : EIATTR_MBARRIER_INSTR_OFFSETS
	.align		4
        /*0148*/ 	.byte	0x04, 0x39
        /*014a*/ 	.short	(.L_54 - .L_53)


	//   ....[0]....
.L_53:
        /*014c*/ 	.word	0x00000fe0
        /*0150*/ 	.word	0x000000ff
        /*0154*/ 	.word	0x00000000
        /*0158*/ 	.short	0x0100
        /*015a*/ 	.byte	0x0b
	.zero		1


	//   ....[1]....
        /*015c*/ 	.word	0x00001820
        /*0160*/ 	.word	0x000000ff
        /*0164*/ 	.word	0x00000808
        /*0168*/ 	.short	0x0100
        /*016a*/ 	.byte	0x0e
	.zero		1


	//   ....[2]....
        /*016c*/ 	.word	0x00002400
        /*0170*/ 	.word	0x000000ff
        /*0174*/ 	.word	0x00000000
        /*0178*/ 	.short	0x010a
        /*017a*/ 	.byte	0x0b
	.zero		1


	//   ....[3]....
        /*017c*/ 	.word	0x00002820
        /*0180*/ 	.word	0x000000ff
        /*0184*/ 	.word	0x00000000
        /*0188*/ 	.short	0x010a
        /*018a*/ 	.byte	0x0b
	.zero		1


	//   ....[4]....
        /*018c*/ 	.word	0x00002900
        /*0190*/ 	.word	0x000000ff
        /*0194*/ 	.word	0x00000800
        /*0198*/ 	.short	0x0108
        /*019a*/ 	.byte	0x0e
	.zero		1


	//   ....[5]....
        /*019c*/ 	.word	0x00002960
        /*01a0*/ 	.word	0x000000ff
        /*01a4*/ 	.word	0x00000808
        /*01a8*/ 	.short	0x0108
        /*01aa*/ 	.byte	0x0e
	.zero		1


	//   ....[6]....
        /*01ac*/ 	.word	0x000039e0
        /*01b0*/ 	.word	0x000000ff
        /*01b4*/ 	.word	0x00000000
        /*01b8*/ 	.short	0x010a
        /*01ba*/ 	.byte	0x0b
	.zero		1


	//   ....[7]....
        /*01bc*/ 	.word	0x00003a10
        /*01c0*/ 	.word	0x000000ff
        /*01c4*/ 	.word	0x00000000
        /*01c8*/ 	.short	0x010a
        /*01ca*/ 	.byte	0x0b
	.zero		1


	//----- nvinfo : EIATTR_NUM_MBARRIERS
	.align		4
.L_54:
        /*01cc*/ 	.byte	0x03, 0x38
        /*01ce*/ 	.short	0x0002


	//----- nvinfo : EIATTR_EXIT_INSTR_OFFSETS
	.align		4
        /*01d0*/ 	.byte	0x04, 0x1c
        /*01d2*/ 	.short	(.L_56 - .L_55)


	//   ....[0]....
.L_55:
        /*01d4*/ 	.word	0x000039d0


	//----- nvinfo : EIATTR_REQNTID
	.align		4
.L_56:
        /*01d8*/ 	.byte	0x04, 0x10
        /*01da*/ 	.short	(.L_58 - .L_57)
.L_57:
        /*01dc*/ 	.word	0x00000080
        /*01e0*/ 	.word	0x00000001
        /*01e4*/ 	.word	0x00000001


	//----- nvinfo : EIATTR_CRS_STACK_SIZE
	.align		4
.L_58:
        /*01e8*/ 	.byte	0x04, 0x1e
        /*01ea*/ 	.short	(.L_60 - .L_59)
.L_59:
        /*01ec*/ 	.word	0x00000000


	//----- nvinfo : EIATTR_CBANK_PARAM_SIZE
	.align		4
.L_60:
        /*01f0*/ 	.byte	0x03, 0x19
        /*01f2*/ 	.short	0x0050


	//----- nvinfo : EIATTR_PARAM_CBANK
	.align		4
        /*01f4*/ 	.byte	0x04, 0x0a
        /*01f6*/ 	.short	(.L_62 - .L_61)
	.align		4
.L_61:
        /*01f8*/ 	.word	index@(.nv.constant0.matmul_kernel)
        /*01fc*/ 	.short	0x0380
        /*01fe*/ 	.short	0x0050


	//----- nvinfo : EIATTR_SW_WAR
	.align		4
.L_62:
        /*0200*/ 	.byte	0x04, 0x36
        /*0202*/ 	.short	(.L_64 - .L_63)
.L_63:
        /*0204*/ 	.word	0x00000008
.L_64:


//--------------------- .nv.compat                --------------------------
	.section	.nv.compat,"",@"SHT_CUDA_COMPAT_INFO"
	.align	4
        /*0000*/ 	.byte	0x02, 0x02, 0x02, 0x00, 0x02, 0x05, 0x05, 0x00, 0x02, 0x03, 0x00, 0x00, 0x02, 0x06, 0x01, 0x00


//--------------------- .nv.callgraph             --------------------------
	.section	.nv.callgraph,"",@"SHT_CUDA_CALLGRAPH"
	.align	4
	.sectionentsize	8
	.align		4
        /*0000*/ 	.word	0x00000000
	.align		4
        /*0004*/ 	.word	0xffffffff
	.align		4
        /*0008*/ 	.word	0x00000000
	.align		4
        /*000c*/ 	.word	0xfffffffe
	.align		4
        /*0010*/ 	.word	0x00000000
	.align		4
        /*0014*/ 	.word	0xfffffffd
	.align		4
        /*0018*/ 	.word	0x00000000
	.align		4
        /*001c*/ 	.word	0xfffffffc


//--------------------- .text.matmul_kernel       --------------------------
	.section	.text.matmul_kernel,"ax",@progbits
	.align	128
        .global         matmul_kernel
        .type           matmul_kernel,@function
        .size           matmul_kernel,(.L_x_21 - matmul_kernel)
        .other          matmul_kernel,@"STO_CUDA_ENTRY STV_DEFAULT"
matmul_kernel:
.text.matmul_kernel:
[----:B------:R-:W0:Y:S01]  /*0000*/  LDC R1, c[0x0][0x37c] ;  /* 0x0000df00ff017b82 */ /* 0x000e220000000800 */
[----:B------:R-:W1:Y:S01]  /*0010*/  S2R R27, SR_TID.X ;  /* 0x00000000001b7919 */ /* 0x000e620000002100 */
[----:B------:R-:W2:Y:S01]  /*0020*/  LDCU.64 UR16, c[0x0][0x358] ;  /* 0x00006b00ff1077ac */ /* 0x000ea20008000a00 */
[----:B-1----:R-:W-:-:S13]  /*0030*/  ISETP.GE.U32.AND P1, PT, R27, 0x20, PT ;  /* 0x000000201b00780c */ /* 0x002fda0003f26070 */
[----:B--2---:R-:W-:Y:S05]  /*0040*/  @P1 BRA `(.L_x_0) ;  /* 0x0000000000b81947 */ /* 0x004fea0003800000 */
[----:B------:R-:W1:Y:S01]  /*0050*/  S2UR UR6, SR_CgaCtaId ;  /* 0x00000000000679c3 */ /* 0x000e620000008800 */
[----:B------:R-:W-:Y:S01]  /*0060*/  NOP ;  /* 0x0000000000007918 */ /* 0x000fe20000000000 */
[----:B------:R-:W-:Y:S02]  /*0070*/  UMOV UR4, 0x40 ;  /* 0x0000004000047882 */ /* 0x000fe40000000000 */
[----:B-1----:R-:W-:-:S09]  /*0080*/  ULEA UR4, UR6, UR4, 0x18 ;  /* 0x0000000406047291 */ /* 0x002fd2000f8ec0ff */
[----:B------:R-:W1:Y:S01]  /*0090*/  LDS.U8 R0, [UR4] ;  /* 0x00000004ff007984 */ /* 0x000e620008000000 */
[----:B------:R-:W-:Y:S02]  /*00a0*/  UMOV UR4, 0x400 ;  /* 0x0000040000047882 */ /* 0x000fe40000000000 */
[----:B------:R-:W-:Y:S01]  /*00b0*/  ULEA UR4, UR6, UR4, 0x18 ;  /* 0x0000000406047291 */ /* 0x000fe2000f8ec0ff */
[----:B-1----:R-:W-:-:S13]  /*00c0*/  ISETP.NE.AND P0, PT, R0, RZ, PT ;  /* 0x000000ff0000720c */ /* 0x002fda0003f05270 */
[----:B------:R-:W-:Y:S05]  /*00d0*/  @P0 BRA `(.L_x_1) ;  /* 0x00000000007c0947 */ /* 0x000fea0003800000 */
[----:B------:R-:W-:-:S13]  /*00e0*/  ELECT P0, URZ, PT ;  /* 0x0000000000ff782f */ /* 0x000fda0003800000 */
[----:B------:R-:W-:Y:S05]  /*00f0*/  @!P0 BRA `(.L_x_2) ;  /* 0x0000000000848947 */ /* 0x000fea0003800000 */
[----:B------:R-:W-:Y:S01]  /*0100*/  UMOV UR5, 0x2 ;  /* 0x0000000200057882 */ /* 0x000fe20000000000 */
[----:B------:R-:W-:Y:S02]  /*0110*/  IMAD.MOV.U32 R4, RZ, RZ, 0x1 ;  /* 0x00000001ff047424 */ /* 0x000fe400078e00ff */
[----:B------:R-:W-:Y:S02]  /*0120*/  IMAD.MOV.U32 R5, RZ, RZ, 0x3 ;  /* 0x00000003ff057424 */ /* 0x000fe400078e00ff */
[----:B------:R-:W-:Y:S04]  /*0130*/  DEPBAR.LE SB1, 0x36 ;  /* 0x00009d800000791a */ /* 0x000fe80000000000 */
[----:B------:R-:W1:Y:S02]  /*0140*/  UTCATOMSWS.FIND_AND_SET.ALIGN UP0, UR5, UR5 ;  /* 0x00000005000575e3 */ /* 0x000e640008000800 */
[----:B-1----:R-:W-:-:S04]  /*0150*/  PLOP3.LUT P0, PT, PT, PT, UP0, 0x80, 0x8 ;  /* 0x000000000008781c */ /* 0x002fc80003f0f008 */
[----:B------:R-:W-:-:S04]  /*0160*/  SEL R0, RZ, 0xffffffff, !P0 ;  /* 0xffffffffff007807 */ /* 0x000fc80004000000 */
[----:B------:R-:W-:Y:S01]  /*0170*/  ISETP.NE.AND P0, PT, R0, RZ, PT ;  /* 0x000000ff0000720c */ /* 0x000fe20003f05270 */
[----:B------:R-:W-:-:S12]  /*0180*/  IMAD.U32 R0, RZ, RZ, UR5 ;  /* 0x00000005ff007e24 */ /* 0x000fd8000f8e00ff */
[----:B------:R-:W-:Y:S05]  /*0190*/  @P0 BRA `(.L_x_3) ;  /* 0x0000000000240947 */ /* 0x000fea0003800000 */
.L_x_4:
[----:B------:R-:W-:Y:S05]  /*01a0*/  NANOSLEEP 0x64 ;  /* 0x000000640000795d */ /* 0x000fea0003800000 */
[----:B------:R-:W-:-:S05]  /*01b0*/  UMOV UR5, 0x2 ;  /* 0x0000000200057882 */ /* 0x000fca0000000000 */
[----:B------:R-:W-:Y:S04]  /*01c0*/  DEPBAR.LE SB1, 0x36 ;  /* 0x00009d800000791a */ /* 0x000fe80000000000 */
[----:B------:R-:W1:Y:S02]  /*01d0*/  UTCATOMSWS.FIND_AND_SET.ALIGN UP0, UR5, UR5 ;  /* 0x00000005000575e3 */ /* 0x000e640008000800 */
[----:B-1----:R-:W-:-:S04]  /*01e0*/  PLOP3.LUT P0, PT, PT, PT, UP0, 0x80, 0x8 ;  /* 0x000000000008781c */ /* 0x002fc80003f0f008 */
[----:B------:R-:W-:-:S04]  /*01f0*/  SEL R0, RZ, 0xffffffff, !P0 ;  /* 0xffffffffff007807 */ /* 0x000fc80004000000 */
[----:B------:R-:W-:Y:S01]  /*0200*/  ISETP.NE.AND P0, PT, R0, RZ, PT ;  /* 0x000000ff0000720c */ /* 0x000fe20003f05270 */
[----:B------:R-:W-:-:S12]  /*0210*/  IMAD.U32 R0, RZ, RZ, UR5 ;  /* 0x00000005ff007e24 */ /* 0x000fd8000f8e00ff */
[----:B------:R-:W-:Y:S05]  /*0220*/  @!P0 BRA `(.L_x_4) ;  /* 0xfffffffc00dc8947 */ /* 0x000fea000383ffff */
.L_x_3:
[C---:B------:R-:W-:Y:S01]  /*0230*/  VIADD R3, R0.reuse, 0x10 ;  /* 0x0000001000037836 */ /* 0x040fe20000000000 */
[----:B------:R-:W-:Y:S01]  /*0240*/  UMOV UR5, 0x50 ;  /* 0x0000005000057882 */ /* 0x000fe20000000000 */
[----:B------:R-:W-:Y:S01]  /*0250*/  SHF.L.U32 R2, R5, R0, RZ ;  /* 0x0000000005027219 */ /* 0x000fe200000006ff */
[----:B------:R-:W-:Y:S01]  /*0260*/  ULEA UR5, UR6, UR5, 0x18 ;  /* 0x0000000506057291 */ /* 0x000fe2000f8ec0ff */
[----:B------:R-:W-:Y:S01]  /*0270*/  IMAD.SHL.U32 R0, R0, 0x20, RZ ;  /* 0x0000002000007824 */ /* 0x000fe200078e00ff */
[----:B------:R-:W-:-:S04]  /*0280*/  SHF.L.U32 R3, R4, R3, RZ ;  /* 0x0000000304037219 */ /* 0x000fc800000006ff */
[----:B------:R-:W-:-:S05]  /*0290*/  LOP3.LUT R2, R3, R2, RZ, 0xfc, !PT ;  /* 0x0000000203027212 */ /* 0x000fca00078efcff */
[----:B------:R1:W-:Y:S04]  /*02a0*/  ATOMS.OR RZ, [UR5], R2 ;  /* 0x00000002ffff798c */ /* 0x0003e8000b000005 */
[----:B------:R1:W-:Y:S01]  /*02b0*/  STS [UR4], R0 ;  /* 0x00000000ff007988 */ /* 0x0003e20008000804 */
[----:B------:R-:W-:Y:S05]  /*02c0*/  BRA `(.L_x_2) ;  /* 0x0000000000107947 */ /* 0x000fea0003800000 */
.L_x_1:
[----:B------:R-:W-:Y:S01]  /*02d0*/  IMAD.MOV.U32 R0, RZ, RZ, -0x1 ;  /* 0xffffffffff007424 */ /* 0x000fe200078e00ff */
[----:B------:R-:W-:-:S04]  /*02e0*/  MOV R2, 0x310 ;  /* 0x0000031000027802 */ /* 0x000fc80000000f00 */
[----:B------:R1:W-:Y:S03]  /*02f0*/  STS [UR4], R0 ;  /* 0x00000000ff007988 */ /* 0x0003e60008000804 */
[----:B01----:R-:W-:Y:S05]  /*0300*/  CALL.REL.NOINC `($__internal_1_$__cuda_sm10x_tcgen05_guardrail_trap_phase_invalid_during_alloc) ;  /* 0x0000003400d87944 */ /* 0x003fea0003c00000 */
.L_x_2:
[----:B------:R-:W-:Y:S05]  /*0310*/  WARPSYNC.ALL ;  /* 0x0000000000007948 */ /* 0x000fea0003800000 */
[----:B------:R-:W-:Y:S01]  /*0320*/  NOP ;  /* 0x0000000000007918 */ /* 0x000fe20000000000 */
.L_x_0:
[----:B------:R-:W2:Y:S01]  /*0330*/  LDC.64 R10, c[0x0][0x398] ;  /* 0x0000e600ff0a7b82 */ /* 0x000ea20000000a00 */
[----:B------:R-:W3:Y:S01]  /*0340*/  S2R R5, SR_CTAID.X ;  /* 0x0000000000057919 */ /* 0x000ee20000002500 */
[----:B------:R-:W-:Y:S01]  /*0350*/  UMOV UR4, 0x400 ;  /* 0x0000040000047882 */ /* 0x000fe20000000000 */
[----:B------:R-:W-:Y:S01]  /*0360*/  SHF.R.U32.HI R50, RZ, 0x5, R27 ;  /* 0x00000005ff327819 */ /* 0x000fe2000001161b */
[----:B------:R-:W4:Y:S04]  /*0370*/  LDCU.128 UR20, c[0x0][0x380] ;  /* 0x00007000ff1477ac */ /* 0x000f280008000c00 */
[----:B------:R-:W5:Y:S01]  /*0380*/  S2UR UR5, SR_CgaCtaId ;  /* 0x00000000000579c3 */ /* 0x000f620000008800 */
[----:B------:R-:W-:-:S07]  /*0390*/  UMOV UR6, 0x1 ;  /* 0x0000000100067882 */ /* 0x000fce0000000000 */
[----:B------:R-:W1:Y:S02]  /*03a0*/  LDC.64 R32, c[0x0][0x3a8] ;  /* 0x0000ea00ff207b82 */ /* 0x000e640000000a00 */
[----:B-12---:R-:W-:-:S05]  /*03b0*/  VIADD R0, R11, 0x1f ;  /* 0x0000001f0b007836 */ /* 0x006fca0000000000 */
[----:B------:R-:W-:Y:S01]  /*03c0*/  SHF.R.S32.HI R3, RZ, 0x1f, R0 ;  /* 0x0000001fff037819 */ /* 0x000fe20000011400 */
[----:B-----5:R-:W-:-:S03]  /*03d0*/  ULEA UR14, UR5, UR4, 0x18 ;  /* 0x00000004050e7291 */ /* 0x020fc6000f8ec0ff */
[----:B------:R-:W-:Y:S01]  /*03e0*/  LEA.HI R3, R3, R0, RZ, 0x5 ;  /* 0x0000000003037211 */ /* 0x000fe200078f28ff */
[----:B------:R-:W-:Y:S01]  /*03f0*/  BAR.SYNC.DEFER_BLOCKING 0x0 ;  /* 0x0000000000007b1d */ /* 0x000fe20000010000 */
[----:B---3--:R-:W-:Y:S02]  /*0400*/  IABS R8, R5 ;  /* 0x0000000500087213 */ /* 0x008fe40000000000 */
[----:B------:R-:W-:-:S05]  /*0410*/  SHF.R.S32.HI R3, RZ, 0x5, R3 ;  /* 0x00000005ff037819 */ /* 0x000fca0000011403 */
[----:B------:R-:W-:-:S05]  /*0420*/  IMAD.SHL.U32 R4, R3, 0x8, RZ ;  /* 0x0000000803047824 */ /* 0x000fca00078e00ff */
[-C--:B------:R-:W-:Y:S02]  /*0430*/  IABS R7, R4.reuse ;  /* 0x0000000400077213 */ /* 0x080fe40000000000 */
[----:B------:R-:W-:Y:S02]  /*0440*/  IABS R12, R4 ;  /* 0x00000004000c7213 */ /* 0x000fe40000000000 */
[----:B------:R-:W1:Y:S01]  /*0450*/  I2F.RP R0, R7 ;  /* 0x0000000700007306 */ /* 0x000e620000209400 */
[----:B------:R-:W2:Y:S07]  /*0460*/  LDS R21, [UR14] ;  /* 0x0000000eff157984 */ /* 0x000eae0008000800 */
[----:B-1----:R-:W1:Y:S02]  /*0470*/  MUFU.RCP R0, R0 ;  /* 0x0000000000007308 */ /* 0x002e640000001000 */
[----:B-1----:R-:W-:-:S02]  /*0480*/  VIADD R2, R0, 0xffffffe ;  /* 0x0ffffffe00027836 */ /* 0x002fc40000000000 */
[----:B------:R-:W-:-:S04]  /*0490*/  IMAD.MOV R0, RZ, RZ, -R12 ;  /* 0x000000ffff007224 */ /* 0x000fc800078e0a0c */
[----:B------:R1:W3:Y:S02]  /*04a0*/  F2I.FTZ.U32.TRUNC.NTZ R3, R2 ;  /* 0x0000000200037305 */ /* 0x0002e4000021f000 */
[----:B-1----:R-:W-:Y:S01]  /*04b0*/  IMAD.MOV.U32 R2, RZ, RZ, RZ ;  /* 0x000000ffff027224 */ /* 0x002fe200078e00ff */
[----:B--2---:R-:W-:Y:S01]  /*04c0*/  R2UR UR15, R21 ;  /* 0x00000000150f72ca */ /* 0x004fe200000e0000 */
[----:B---3--:R-:W-:-:S04]  /*04d0*/  IMAD.MOV R6, RZ, RZ, -R3 ;  /* 0x000000ffff067224 */ /* 0x008fc800078e0a03 */
[----:B------:R-:W-:Y:S02]  /*04e0*/  IMAD R9, R6, R7, RZ ;  /* 0x0000000706097224 */ /* 0x000fe400078e02ff */
[----:B------:R-:W-:Y:S01]  /*04f0*/  IMAD.MOV.U32 R6, RZ, RZ, R8 ;  /* 0x000000ffff067224 */ /* 0x000fe200078e0008 */
[----:B------:R-:W-:Y:S01]  /*0500*/  IABS R8, R11 ;  /* 0x0000000b00087213 */ /* 0x000fe20000000000 */
[----:B------:R-:W-:-:S06]  /*0510*/  IMAD.HI.U32 R3, R3, R9, R2 ;  /* 0x0000000903037227 */ /* 0x000fcc00078e0002 */
[----:B------:R-:W-:-:S04]  /*0520*/  IMAD.HI.U32 R3, R3, R6, RZ ;  /* 0x0000000603037227 */ /* 0x000fc800078e00ff */
[----:B------:R-:W-:Y:S01]  /*0530*/  IMAD R0, R3, R0, R6 ;  /* 0x0000000003007224 */ /* 0x000fe200078e0206 */
[----:B------:R-:W-:Y:S04]  /*0540*/  BAR.SYNC.DEFER_BLOCKING 0x0 ;  /* 0x0000000000007b1d */ /* 0x000fe80000010000 */
[----:B------:R-:W-:-:S13]  /*0550*/  ISETP.GT.U32.AND P2, PT, R7, R0, PT ;  /* 0x000000000700720c */ /* 0x000fda0003f44070 */
[----:B------:R-:W-:Y:S02]  /*0560*/  @!P2 IMAD.IADD R0, R0, 0x1, -R7 ;  /* 0x000000010000a824 */ /* 0x000fe400078e0a07 */
[----:B------:R-:W-:Y:S01]  /*0570*/  @!P2 VIADD R3, R3, 0x1 ;  /* 0x000000010303a836 */ /* 0x000fe20000000000 */
[----:B------:R-:W-:Y:S02]  /*0580*/  ISETP.NE.AND P2, PT, R4, RZ, PT ;  /* 0x000000ff0400720c */ /* 0x000fe40003f45270 */
[----:B------:R-:W-:Y:S02]  /*0590*/  ISETP.GE.U32.AND P0, PT, R0, R7, PT ;  /* 0x000000070000720c */ /* 0x000fe40003f06070 */
[----:B------:R-:W-:-:S04]  /*05a0*/  LOP3.LUT R0, R5, R4, RZ, 0x3c, !PT ;  /* 0x0000000405007212 */ /* 0x000fc800078e3cff */
[----:B------:R-:W-:Y:S01]  /*05b0*/  ISETP.GE.AND P3, PT, R0, RZ, PT ;  /* 0x000000ff0000720c */ /* 0x000fe20003f66270 */
[----:B------:R-:W-:-:S06]  /*05c0*/  VIADD R0, R10, 0x7f ;  /* 0x0000007f0a007836 */ /* 0x000fcc0000000000 */
[----:B------:R-:W-:-:S04]  /*05d0*/  @P0 VIADD R3, R3, 0x1 ;  /* 0x0000000103030836 */ /* 0x000fc80000000000 */
[----:B------:R-:W-:Y:S01]  /*05e0*/  IMAD.MOV.U32 R2, RZ, RZ, R3 ;  /* 0x000000ffff027224 */ /* 0x000fe200078e0003 */
[----:B------:R-:W-:-:S03]  /*05f0*/  SHF.R.S32.HI R3, RZ, 0x1f, R0 ;  /* 0x0000001fff037819 */ /* 0x000fc60000011400 */
[----:B------:R-:W-:Y:S01]  /*0600*/  @!P3 IMAD.MOV R2, RZ, RZ, -R2 ;  /* 0x000000ffff02b224 */ /* 0x000fe200078e0a02 */
[----:B------:R-:W-:Y:S02]  /*0610*/  @!P2 LOP3.LUT R2, RZ, R4, RZ, 0x33, !PT ;  /* 0x00000004ff02a212 */ /* 0x000fe400078e33ff */
[----:B------:R-:W-:-:S03]  /*0620*/  LEA.HI R3, R3, R0, RZ, 0x7 ;  /* 0x0000000003037211 */ /* 0x000fc600078f38ff */
[----:B------:R-:W-:Y:S02]  /*0630*/  IMAD.SHL.U32 R14, R2, 0x8, RZ ;  /* 0x00000008020e7824 */ /* 0x000fe400078e00ff */
[----:B------:R-:W-:-:S03]  /*0640*/  IMAD.MOV R2, RZ, RZ, -R2 ;  /* 0x000000ffff027224 */ /* 0x000fc600078e0a02 */
[----:B------:R-:W-:Y:S01]  /*0650*/  LEA.HI.SX32 R3, R3, -R14, 0x19 ;  /* 0x8000000e03037211 */ /* 0x000fe200078fcaff */
[----:B------:R-:W-:Y:S02]  /*0660*/  IMAD R12, R4, R2, R5 ;  /* 0x00000002040c7224 */ /* 0x000fe400078e0205 */
[----:B------:R-:W-:Y:S01]  /*0670*/  IMAD.MOV.U32 R2, RZ, RZ, RZ ;  /* 0x000000ffff027224 */ /* 0x000fe200078e00ff */
[----:B------:R-:W-:Y:S02]  /*0680*/  VIMNMX R13, PT, PT, R3, 0x8, PT ;  /* 0x00000008030d7848 */ /* 0x000fe40003fe0100 */
[----:B------:R-:W-:Y:S02]  /*0690*/  IABS R9, R12 ;  /* 0x0000000c00097213 */ /* 0x000fe40000000000 */
[-C--:B------:R-:W-:Y:S02]  /*06a0*/  IABS R7, R13.reuse ;  /* 0x0000000d00077213 */ /* 0x080fe40000000000 */
[----:B------:R-:W-:-:S02]  /*06b0*/  IABS R4, R13 ;  /* 0x0000000d00047213 */ /* 0x000fc40000000000 */
[----:B------:R-:W1:Y:S08]  /*06c0*/  I2F.RP R0, R7 ;  /* 0x0000000700007306 */ /* 0x000e700000209400 */
[----:B-1----:R-:W1:Y:S02]  /*06d0*/  MUFU.RCP R0, R0 ;  /* 0x0000000000007308 */ /* 0x002e640000001000 */
[----:B-1----:R-:W-:-:S02]  /*06e0*/  VIADD R3, R0, 0xffffffe ;  /* 0x0ffffffe00037836 */ /* 0x002fc40000000000 */
[----:B------:R-:W-:-:S04]  /*06f0*/  IMAD.MOV R0, RZ, RZ, -R4 ;  /* 0x000000ffff007224 */ /* 0x000fc800078e0a04 */
[----:B------:R-:W1:Y:S02]  /*0700*/  F2I.FTZ.U32.TRUNC.NTZ R3, R3 ;  /* 0x0000000300037305 */ /* 0x000e64000021f000 */
[----:B-1----:R-:W-:-:S04]  /*0710*/  IMAD.MOV R6, RZ, RZ, -R3 ;  /* 0x000000ffff067224 */ /* 0x002fc800078e0a03 */
[----:B------:R-:W-:Y:S01]  /*0720*/  IMAD R5, R6, R7, RZ ;  /* 0x0000000706057224 */ /* 0x000fe200078e02ff */
[----:B------:R-:W-:-:S03]  /*0730*/  IABS R6, R10 ;  /* 0x0000000a00067213 */ /* 0x000fc60000000000 */
[----:B------:R-:W-:Y:S01]  /*0740*/  IMAD.HI.U32 R2, R3, R5, R2 ;  /* 0x0000000503027227 */ /* 0x000fe200078e0002 */
[----:B------:R-:W1:Y:S03]  /*0750*/  I2F.RP R4, R6 ;  /* 0x0000000600047306 */ /* 0x000e660000209400 */
[----:B------:R-:W-:Y:S02]  /*0760*/  IMAD.MOV.U32 R3, RZ, RZ, R8 ;  /* 0x000000ffff037224 */ /* 0x000fe400078e0008 */
[----:B------:R-:W-:-:S03]  /*0770*/  IMAD.HI.U32 R2, R2, R9, RZ ;  /* 0x0000000902027227 */ /* 0x000fc600078e00ff */
[----:B------:R-:W2:Y:S01]  /*0780*/  I2F.RP R5, R3 ;  /* 0x0000000300057306 */ /* 0x000ea20000209400 */
[----:B------:R-:W-:-:S05]  /*0790*/  IMAD R0, R2, R0, R9 ;  /* 0x0000000002007224 */ /* 0x000fca00078e0209 */
[----:B------:R-:W-:Y:S02]  /*07a0*/  ISETP.GT.U32.AND P2, PT, R7, R0, PT ;  /* 0x000000000700720c */ /* 0x000fe40003f44070 */
[----:B-1----:R-:W-:Y:S08]  /*07b0*/  MUFU.RCP R4, R4 ;  /* 0x0000000400047308 */ /* 0x002ff00000001000 */
[----:B--2---:R-:W1:Y:S03]  /*07c0*/  MUFU.RCP R5, R5 ;  /* 0x0000000500057308 */ /* 0x004e660000001000 */
[----:B------:R-:W-:-:S02]  /*07d0*/  @!P2 IMAD.IADD R0, R0, 0x1, -R7 ;  /* 0x000000010000a824 */ /* 0x000fc400078e0a07 */
[----:B------:R-:W-:Y:S01]  /*07e0*/  @!P2 VIADD R2, R2, 0x1 ;  /* 0x000000010202a836 */ /* 0x000fe20000000000 */
[----:B------:R-:W-:Y:S02]  /*07f0*/  ISETP.NE.AND P2, PT, R13, RZ, PT ;  /* 0x000000ff0d00720c */ /* 0x000fe40003f45270 */
[----:B------:R-:W-:Y:S02]  /*0800*/  ISETP.GE.U32.AND P0, PT, R0, R7, PT ;  /* 0x000000070000720c */ /* 0x000fe40003f06070 */
[----:B------:R-:W-:Y:S02]  /*0810*/  LOP3.LUT R0, R12, R13, RZ, 0x3c, !PT ;  /* 0x0000000d0c007212 */ /* 0x000fe400078e3cff */
[----:B------:R-:W-:Y:S02]  /*0820*/  SHF.R.U32.HI R7, RZ, 0x4, R27 ;  /* 0x00000004ff077819 */ /* 0x000fe4000001161b */
[----:B------:R-:W-:Y:S02]  /*0830*/  ISETP.GE.AND P3, PT, R0, RZ, PT ;  /* 0x000000ff0000720c */ /* 0x000fe40003f66270 */
[----:B------:R-:W-:Y:S01]  /*0840*/  SGXT.U32 R7, R7, 0x3 ;  /* 0x000000030707781a */ /* 0x000fe20000000000 */
[----:B-1----:R-:W-:-:S02]  /*0850*/  VIADD R8, R5, 0xffffffe ;  /* 0x0ffffffe05087836 */ /* 0x002fc40000000000 */
[----:B------:R-:W-:Y:S02]  /*0860*/  VIADD R5, R4, 0xffffffe ;  /* 0x0ffffffe04057836 */ /* 0x000fe40000000000 */
[----:B------:R1:W2:Y:S01]  /*0870*/  F2I.FTZ.U32.TRUNC.NTZ R9, R8 ;  /* 0x0000000800097305 */ /* 0x0002a2000021f000 */
[----:B------:R-:W-:-:S05]  /*0880*/  @P0 VIADD R2, R2, 0x1 ;  /* 0x0000000102020836 */ /* 0x000fca0000000000 */
[----:B------:R-:W-:Y:S01]  /*0890*/  @!P3 IMAD.MOV R2, RZ, RZ, -R2 ;  /* 0x000000ffff02b224 */ /* 0x000fe200078e0a02 */
[----:B------:R-:W-:Y:S01]  /*08a0*/  @!P2 LOP3.LUT R2, RZ, R13, RZ, 0x33, !PT ;  /* 0x0000000dff02a212 */ /* 0x000fe200078e33ff */
[----:B------:R-:W3:Y:S01]  /*08b0*/  F2I.FTZ.U32.TRUNC.NTZ R5, R5 ;  /* 0x0000000500057305 */ /* 0x000ee2000021f000 */
[----:B-1----:R-:W-:-:S03]  /*08c0*/  IMAD.MOV.U32 R8, RZ, RZ, RZ ;  /* 0x000000ffff087224 */ /* 0x002fc600078e00ff */
[----:B------:R-:W-:Y:S02]  /*08d0*/  IMAD.MOV R0, RZ, RZ, -R2 ;  /* 0x000000ffff007224 */ /* 0x000fe400078e0a02 */
[----:B------:R-:W-:Y:S02]  /*08e0*/  IMAD.SHL.U32 R2, R2, 0x20, RZ ;  /* 0x0000002002027824 */ /* 0x000fe400078e00ff */
[--C-:B--2---:R-:W-:Y:S02]  /*08f0*/  IMAD.MOV R4, RZ, RZ, -R9.reuse ;  /* 0x000000ffff047224 */ /* 0x104fe400078e0a09 */
[----:B------:R-:W-:Y:S01]  /*0900*/  IMAD R0, R13, R0, R12 ;  /* 0x000000000d007224 */ /* 0x000fe200078e020c */
[----:B------:R-:W-:Y:S01]  /*0910*/  LOP3.LUT R12, R2, R7, RZ, 0xfc, !PT ;  /* 0x00000007020c7212 */ /* 0x000fe200078efcff */
[----:B------:R-:W-:Y:S01]  /*0920*/  IMAD R13, R4, R3, RZ ;  /* 0x00000003040d7224 */ /* 0x000fe200078e02ff */
[----:B------:R-:W-:Y:S01]  /*0930*/  LOP3.LUT R7, R27, 0x7f, RZ, 0xc0, !PT ;  /* 0x0000007f1b077812 */ /* 0x000fe200078ec0ff */
[----:B------:R-:W-:Y:S01]  /*0940*/  IMAD.IADD R0, R14, 0x1, R0 ;  /* 0x000000010e007824 */ /* 0x000fe200078e0200 */
[----:B------:R-:W-:Y:S01]  /*0950*/  IABS R14, R12 ;  /* 0x0000000c000e7213 */ /* 0x000fe20000000000 */
[----:B------:R-:W-:Y:S01]  /*0960*/  IMAD.HI.U32 R8, R9, R13, R8 ;  /* 0x0000000d09087227 */ /* 0x000fe200078e0008 */
[----:B------:R-:W-:-:S02]  /*0970*/  LOP3.LUT R17, R12, 0x8, RZ, 0xfc, !PT ;  /* 0x000000080c117812 */ /* 0x000fc400078efcff */
[C---:B------:R-:W-:Y:S01]  /*0980*/  LOP3.LUT R19, R12.reuse, 0x10, RZ, 0xfc, !PT ;  /* 0x000000100c137812 */ /* 0x040fe200078efcff */
[----:B---3--:R-:W-:Y:S01]  /*0990*/  IMAD.MOV R13, RZ, RZ, -R5 ;  /* 0x000000ffff0d7224 */ /* 0x008fe200078e0a05 */
[----:B------:R-:W-:Y:S01]  /*09a0*/  LOP3.LUT R20, R12, 0x18, RZ, 0xfc, !PT ;  /* 0x000000180c147812 */ /* 0x000fe200078efcff */
[----:B------:R-:W-:Y:S01]  /*09b0*/  IMAD R0, R0, 0x80, R7 ;  /* 0x0000008000007824 */ /* 0x000fe200078e0207 */
[----:B------:R-:W-:Y:S01]  /*09c0*/  IABS R16, R19 ;  /* 0x0000001300107213 */ /* 0x000fe20000000000 */
[----:B------:R-:W-:Y:S01]  /*09d0*/  IMAD R13, R13, R6, RZ ;  /* 0x000000060d0d7224 */ /* 0x000fe200078e02ff */
[----:B------:R-:W-:Y:S01]  /*09e0*/  IABS R18, R20 ;  /* 0x0000001400127213 */ /* 0x000fe20000000000 */
[----:B------:R-:W-:Y:S01]  /*09f0*/  IMAD.MOV.U32 R4, RZ, RZ, RZ ;  /* 0x000000ffff047224 */ /* 0x000fe200078e00ff */
[----:B------:R-:W-:Y:S01]  /*0a00*/  IABS R15, R0 ;  /* 0x00000000000f7213 */ /* 0x000fe20000000000 */
[----:B------:R-:W-:Y:S01]  /*0a10*/  IMAD.HI.U32 R9, R8, R14, RZ ;  /* 0x0000000e08097227 */ /* 0x000fe200078e00ff */
[----:B------:R-:W-:-:S03]  /*0a20*/  ISETP.GE.AND P4, PT, R12, RZ, PT ;  /* 0x000000ff0c00720c */ /* 0x000fc60003f86270 */
[----:B------:R-:W-:Y:S01]  /*0a30*/  IMAD.HI.U32 R4, R5, R13, R4 ;  /* 0x0000000d05047227 */ /* 0x000fe200078e0004 */
[----:B------:R-:W-:-:S03]  /*0a40*/  IABS R13, R17 ;  /* 0x00000011000d7213 */ /* 0x000fc60000000000 */
[----:B------:R-:W-:Y:S02]  /*0a50*/  IMAD.MOV R5, RZ, RZ, -R9 ;  /* 0x000000ffff057224 */ /* 0x000fe400078e0a09 */
[----:B------:R-:W-:Y:S02]  /*0a60*/  IMAD.MOV.U32 R9, RZ, RZ, R15 ;  /* 0x000000ffff097224 */ /* 0x000fe400078e000f */
[----:B------:R-:W-:Y:S02]  /*0a70*/  IMAD R14, R3, R5, R14 ;  /* 0x00000005030e7224 */ /* 0x000fe400078e020e */
[----:B------:R-:W-:-:S03]  /*0a80*/  IMAD.HI.U32 R4, R4, R9, RZ ;  /* 0x0000000904047227 */ /* 0x000fc600078e00ff */
[----:B------:R-:W-:Y:S01]  /*0a90*/  ISETP.GT.U32.AND P2, PT, R3, R14, PT ;  /* 0x0000000e0300720c */ /* 0x000fe20003f44070 */
[----:B------:R-:W-:Y:S02]  /*0aa0*/  IMAD.MOV R4, RZ, RZ, -R4 ;  /* 0x000000ffff047224 */ /* 0x000fe400078e0a04 */
[----:B------:R-:W-:-:S04]  /*0ab0*/  IMAD.HI.U32 R5, R8, R16, RZ ;  /* 0x0000001008057227 */ /* 0x000fc800078e00ff */
[----:B------:R-:W-:Y:S02]  /*0ac0*/  IMAD R9, R6, R4, R9 ;  /* 0x0000000406097224 */ /* 0x000fe400078e0209 */
[----:B------:R-:W-:-:S03]  /*0ad0*/  IMAD.HI.U32 R4, R8, R13, RZ ;  /* 0x0000000d08047227 */ /* 0x000fc600078e00ff */
[----:B------:R-:W-:Y:S01]  /*0ae0*/  ISETP.GT.U32.AND P0, PT, R6, R9, PT ;  /* 0x000000090600720c */ /* 0x000fe20003f04070 */
[----:B------:R-:W-:-:S04]  /*0af0*/  IMAD.HI.U32 R8, R8, R18, RZ ;  /* 0x0000001208087227 */ /* 0x000fc800078e00ff */
[----:B------:R-:W-:Y:S02]  /*0b00*/  IMAD.MOV R4, RZ, RZ, -R4 ;  /* 0x000000ffff047224 */ /* 0x000fe400078e0a04 */
[----:B------:R-:W-:Y:S02]  /*0b10*/  IMAD.MOV R5, RZ, RZ, -R5 ;  /* 0x000000ffff057224 */ /* 0x000fe400078e0a05 */
[----:B------:R-:W-:Y:S02]  /*0b20*/  IMAD.MOV R15, RZ, RZ, -R8 ;  /* 0x000000ffff0f7224 */ /* 0x000fe400078e0a08 */
[C---:B------:R-:W-:Y:S02]  /*0b30*/  IMAD R8, R3.reuse, R4, R13 ;  /* 0x0000000403087224 */ /* 0x040fe400078e020d */
[C---:B------:R-:W-:Y:S02]  /*0b40*/  IMAD R16, R3.reuse, R5, R16 ;  /* 0x0000000503107224 */ /* 0x040fe400078e0210 */
[C---:B------:R-:W-:Y:S01]  /*0b50*/  IMAD R18, R3.reuse, R15, R18 ;  /* 0x0000000f03127224 */ /* 0x040fe200078e0212 */
[C---:B------:R-:W-:Y:S01]  /*0b60*/  ISETP.GT.U32.AND P3, PT, R3.reuse, R8, PT ;  /* 0x000000080300720c */ /* 0x040fe20003f64070 */
[----:B------:R-:W-:Y:S01]  /*0b70*/  @!P2 IMAD.IADD R14, R14, 0x1, -R3 ;  /* 0x000000010e0ea824 */ /* 0x000fe200078e0a03 */
[----:B------:R-:W-:Y:S01]  /*0b80*/  ISETP.GT.U32.AND P5, PT, R3, R16, PT ;  /* 0x000000100300720c */ /* 0x000fe20003fa4070 */
[----:B------:R-:W-:Y:S01]  /*0b90*/  @!P0 IMAD.IADD R9, R9, 0x1, -R6 ;  /* 0x0000000109098824 */ /* 0x000fe200078e0a06 */
[C---:B------:R-:W-:Y:S01]  /*0ba0*/  ISETP.GT.U32.AND P6, PT, R3.reuse, R18, PT ;  /* 0x000000120300720c */ /* 0x040fe20003fc4070 */
[----:B------:R-:W1:Y:S01]  /*0bb0*/  LDC.64 R4, c[0x0][0x3a0] ;  /* 0x0000e800ff047b82 */ /* 0x000e620000000a00 */
[----:B------:R-:W-:Y:S01]  /*0bc0*/  ISETP.GT.U32.AND P2, PT, R3, R14, PT ;  /* 0x0000000e0300720c */ /* 0x000fe20003f44070 */
[----:B------:R-:W-:Y:S01]  /*0bd0*/  IMAD.SHL.U32 R12, R50, 0x200000, RZ ;  /* 0x00200000320c7824 */ /* 0x000fe200078e00ff */
[----:B------:R-:W-:-:S04]  /*0be0*/  ISETP.GT.U32.AND P0, PT, R6, R9, PT ;  /* 0x000000090600720c */ /* 0x000fc80003f04070 */
[----:B------:R-:W-:Y:S01]  /*0bf0*/  LOP3.LUT R12, R12, 0x600000, RZ, 0xc0, !PT ;  /* 0x006000000c0c7812 */ /* 0x000fe200078ec0ff */
[--C-:B------:R-:W-:Y:S01]  /*0c00*/  @!P3 IMAD.IADD R8, R8, 0x1, -R3.reuse ;  /* 0x000000010808b824 */ /* 0x100fe200078e0a03 */
[----:B------:R-:W-:Y:S01]  /*0c10*/  ISETP.NE.U32.AND P3, PT, R7, RZ, PT ;  /* 0x000000ff0700720c */ /* 0x000fe20003f65070 */
[--C-:B------:R-:W-:Y:S01]  /*0c20*/  @!P5 IMAD.IADD R16, R16, 0x1, -R3.reuse ;  /* 0x000000011010d824 */ /* 0x100fe200078e0a03 */
[----:B------:R-:W-:Y:S01]  /*0c30*/  ISETP.GE.AND P5, PT, R17, RZ, PT ;  /* 0x000000ff1100720c */ /* 0x000fe20003fa6270 */
[--C-:B------:R-:W-:Y:S01]  /*0c40*/  @!P6 IMAD.IADD R18, R18, 0x1, -R3.reuse ;  /* 0x000000011212e824 */ /* 0x100fe200078e0a03 */
[C---:B------:R-:W-:Y:S01]  /*0c50*/  ISETP.GT.U32.AND P6, PT, R3.reuse, R8, PT ;  /* 0x000000080300720c */ /* 0x040fe20003fc4070 */
[----:B------:R-:W-:Y:S01]  /*0c60*/  @!P2 IMAD.IADD R14, R14, 0x1, -R3 ;  /* 0x000000010e0ea824 */ /* 0x000fe200078e0a03 */
[----:B------:R-:W-:Y:S01]  /*0c70*/  ISETP.GT.U32.AND P2, PT, R3, R16, PT ;  /* 0x000000100300720c */ /* 0x000fe20003f44070 */
[----:B------:R-:W-:Y:S01]  /*0c80*/  @!P0 IMAD.IADD R9, R9, 0x1, -R6 ;  /* 0x0000000109098824 */ /* 0x000fe200078e0a06 */
[----:B------:R-:W-:Y:S01]  /*0c90*/  ISETP.GT.U32.AND P0, PT, R3, R18, PT ;  /* 0x000000120300720c */ /* 0x000fe20003f04070 */
[----:B------:R-:W-:Y:S01]  /*0ca0*/  @!P4 IMAD.MOV R14, RZ, RZ, -R14 ;  /* 0x000000ffff0ec224 */ /* 0x000fe200078e0a0e */
[----:B------:R-:W-:-:S02]  /*0cb0*/  ISETP.GE.AND P4, PT, R0, RZ, PT ;  /* 0x000000ff0000720c */ /* 0x000fc40003f86270 */
[----:B------:R-:W-:Y:S01]  /*0cc0*/  R2UR UR10, R12 ;  /* 0x000000000c0a72ca */ /* 0x000fe200000e0000 */
[----:B-1----:R-:W-:-:S04]  /*0cd0*/  VIADD R6, R4, 0xfffffffe ;  /* 0xfffffffe04067836 */ /* 0x002fc80000000000 */
[--C-:B------:R-:W-:Y:S01]  /*0ce0*/  @!P6 IMAD.IADD R8, R8, 0x1, -R3.reuse ;  /* 0x000000010808e824 */ /* 0x100fe200078e0a03 */
[----:B------:R-:W-:Y:S01]  /*0cf0*/  ISETP.GE.AND P6, PT, R19, RZ, PT ;  /* 0x000000ff1300720c */ /* 0x000fe20003fc6270 */
[--C-:B------:R-:W-:Y:S01]  /*0d00*/  @!P2 IMAD.IADD R16, R16, 0x1, -R3.reuse ;  /* 0x000000011010a824 */ /* 0x100fe200078e0a03 */
[----:B------:R-:W-:Y:S01]  /*0d10*/  ISETP.GE.AND P2, PT, R20, RZ, PT ;  /* 0x000000ff1400720c */ /* 0x000fe20003f46270 */
[----:B------:R-:W-:Y:S01]  /*0d20*/  @!P0 IMAD.IADD R18, R18, 0x1, -R3 ;  /* 0x0000000112128824 */ /* 0x000fe200078e0a03 */
[----:B------:R-:W-:Y:S01]  /*0d30*/  ISETP.GE.U32.AND P0, PT, R6, 0x7fffffef, PT ;  /* 0x7fffffef0600780c */ /* 0x000fe20003f06070 */
[----:B------:R-:W-:Y:S01]  /*0d40*/  @!P4 IMAD.MOV R9, RZ, RZ, -R9 ;  /* 0x000000ffff09c224 */ /* 0x000fe200078e0a09 */
[----:B------:R-:W-:Y:S01]  /*0d50*/  ISETP.NE.AND P4, PT, R10, RZ, PT ;  /* 0x000000ff0a00720c */ /* 0x000fe20003f85270 */
[----:B------:R-:W-:Y:S01]  /*0d60*/  @!P5 IMAD.MOV R8, RZ, RZ, -R8 ;  /* 0x000000ffff08d224 */ /* 0x000fe200078e0a08 */
[----:B------:R-:W-:Y:S01]  /*0d70*/  ISETP.NE.AND P5, PT, R11, RZ, PT ;  /* 0x000000ff0b00720c */ /* 0x000fe20003fa5270 */
[C---:B------:R-:W-:Y:S01]  /*0d80*/  VIADD R3, R4.reuse, 0xfffffffd ;  /* 0xfffffffd04037836 */ /* 0x040fe20000000000 */
[----:B------:R-:W-:Y:S01]  /*0d90*/  LOP3.LUT R11, RZ, R11, RZ, 0x33, !PT ;  /* 0x0000000bff0b7212 */ /* 0x000fe200078e33ff */
[----:B------:R-:W-:-:S02]  /*0da0*/  VIADD R6, R4, 0xffffffff ;  /* 0xffffffff04067836 */ /* 0x000fc40000000000 */
[----:B------:R-:W-:Y:S01]  /*0db0*/  @!P6 IMAD.MOV R16, RZ, RZ, -R16 ;  /* 0x000000ffff10e224 */ /* 0x000fe200078e0a10 */
[----:B------:R-:W-:Y:S01]  /*0dc0*/  ISETP.GE.U32.AND P6, PT, R3, 0x7fffffee, PT ;  /* 0x7fffffee0300780c */ /* 0x000fe20003fc6070 */
[----:B------:R-:W-:Y:S01]  /*0dd0*/  @!P2 IMAD.MOV R18, RZ, RZ, -R18 ;  /* 0x000000ffff12a224 */ /* 0x000fe200078e0a12 */
[C---:B------:R-:W-:Y:S02]  /*0de0*/  SEL R51, R11.reuse, R14, !P5 ;  /* 0x0000000e0b337207 */ /* 0x040fe40006800000 */
[C---:B------:R-:W-:Y:S02]  /*0df0*/  SEL R48, R11.reuse, R8, !P5 ;  /* 0x000000080b307207 */ /* 0x040fe40006800000 */
[C---:B------:R-:W-:Y:S02]  /*0e00*/  SEL R49, R11.reuse, R16, !P5 ;  /* 0x000000100b317207 */ /* 0x040fe40006800000 */
[----:B------:R-:W-:Y:S02]  /*0e10*/  SEL R47, R11, R18, !P5 ;  /* 0x000000120b2f7207 */ /* 0x000fe40006800000 */
[----:B------:R-:W-:Y:S01]  /*0e20*/  @!P4 LOP3.LUT R9, RZ, R10, RZ, 0x33, !PT ;  /* 0x0000000aff09c212 */ /* 0x000fe200078e33ff */
[----:B----4-:R-:W-:Y:S06]  /*0e30*/  @P1 BRA `(.L_x_5) ;  /* 0x0000000000181947 */ /* 0x010fec0003800000 */
[----:B------:R-:W-:Y:S01]  /*0e40*/  ELECT P2, URZ, PT ;  /* 0x0000000000ff782f */ /* 0x000fe20003840000 */
[----:B------:R-:W-:Y:S01]  /*0e50*/  IMAD.MOV.U32 R3, RZ, RZ, 0x1 ;  /* 0x00000001ff037424 */ /* 0x000fe200078e00ff */
[----:B------:R-:W-:Y:S01]  /*0e60*/  UMOV UR4, 0x40 ;  /* 0x0000004000047882 */ /* 0x000fe20000000000 */
[----:B------:R-:W-:Y:S01]  /*0e70*/  UVIRTCOUNT.DEALLOC.SMPOOL 0x80 ;  /* 0x000000800000784c */ /* 0x000fe20000000000 */
[----:B------:R-:W-:-:S09]  /*0e80*/  ULEA UR4, UR5, UR4, 0x18 ;  /* 0x0000000405047291 */ /* 0x000fd2000f8ec0ff */
[----:B------:R1:W-:Y:S03]  /*0e90*/  @P2 STS.U8 [UR4], R3 ;  /* 0x00000003ff002988 */ /* 0x0003e60008000004 */
.L_x_5:
[----:B------:R-:W-:Y:S01]  /*0ea0*/  UIADD3 UR10, UPT, UPT, UR15, UR10, URZ ;  /* 0x0000000a0f0a7290 */ /* 0x000fe2000fffe0ff */
[----:B------:R-:W-:Y:S01]  /*0eb0*/  IMAD R29, R9, R5, RZ ;  /* 0x00000005091d7224 */ /* 0x000fe200078e02ff */
[----:B------:R-:W-:Y:S01]  /*0ec0*/  VOTEU.ALL UP0, P3 ;  /* 0x0000000000ff7886 */ /* 0x000fe20001800000 */
[----:B------:R-:W-:Y:S01]  /*0ed0*/  UIADD3 UR7, UPT, UPT, UR14, 0x800, URZ ;  /* 0x000008000e077890 */ /* 0x000fe2000fffe0ff */
[----:B------:R-:W-:Y:S01]  /*0ee0*/  ISETP.GE.U32.AND P2, PT, R6, 0x7ffffff0, PT ;  /* 0x7ffffff00600780c */ /* 0x000fe20003f46070 */
[----:B------:R-:W-:Y:S01]  /*0ef0*/  VOTEU.ALL UP1, P3 ;  /* 0x0000000000ff7886 */ /* 0x000fe20001820000 */
[----:B------:R-:W-:Y:S01]  /*0f00*/  IMAD.SHL.U32 R28, R29, 0x2, RZ ;  /* 0x000000021d1c7824 */ /* 0x000fe200078e00ff */
[----:B------:R-:W-:-:S04]  /*0f10*/  @!UP0 UIADD3 UR4, UPT, UPT, -UR6, 0x100000, URZ ;  /* 0x0010000006048890 */ /* 0x000fc8000fffe1ff */
[----:B------:R-:W-:Y:S02]  /*0f20*/  @!UP0 USHF.L.U32 UR5, UR4, 0xb, URZ ;  /* 0x0000000b04058899 */ /* 0x000fe400080006ff */
[----:B------:R-:W-:Y:S01]  /*0f30*/  @!UP0 USHF.L.U32 UR4, UR4, 0x1, URZ ;  /* 0x0000000104048899 */ /* 0x000fe200080006ff */
[----:B-1----:R-:W-:Y:S01]  /*0f40*/  VIADD R3, R4, 0xfffffffb ;  /* 0xfffffffb04037836 */ /* 0x002fe20000000000 */
[----:B------:R-:W-:Y:S01]  /*0f50*/  STTM.x32 tmem[UR10], RZ ;  /* 0x000000ff000079ed */ /* 0x000fe200082c000a */
[----:B------:R-:W1:Y:S01]  /*0f60*/  FENCE.VIEW.ASYNC.T ;  /* 0x00000000000073c6 */ /* 0x000e620000000200 */
[----:B------:R-:W-:Y:S01]  /*0f70*/  UMOV UR11, UR7 ;  /* 0x00000007000b7c82 */ /* 0x000fe20008000000 */
[----:B-1----:R-:W-:Y:S01]  /*0f80*/  BAR.SYNC.DEFER_BLOCKING 0x0 ;  /* 0x0000000000007b1d */ /* 0x002fe20000010000 */
[----:B------:R-:W-:Y:S01]  /*0f90*/  IADD3 R6, P4, PT, R28, UR20, RZ ;  /* 0x000000141c067c10 */ /* 0x000fe2000ff9e0ff */
[----:B------:R-:W-:Y:S01]  /*0fa0*/  IMAD.SHL.U32 R26, R32, 0x2, RZ ;  /* 0x00000002201a7824 */ /* 0x000fe200078e00ff */
[----:B------:R-:W-:-:S02]  /*0fb0*/  PRMT R46, RZ, 0x7610, R46 ;  /* 0x00007610ff2e7816 */ /* 0x000fc4000000002e */
[----:B------:R-:W-:Y:S01]  /*0fc0*/  LEA.HI.X.SX32 R7, R29, UR21, 0x1, P4 ;  /* 0x000000151d077c11 */ /* 0x000fe2000a0f0eff */
[----:B------:R-:W1:Y:S02]  /*0fd0*/  FENCE.VIEW.ASYNC.S ;  /* 0x00000000000073c6 */ /* 0x000e640000000000 */
[----:B-1----:R1:W2:Y:S02]  /*0fe0*/  @!UP1 SYNCS.EXCH.64 URZ, [UR11], UR4 ;  /* 0x000000040bff95b2 */ /* 0x0022a40008000100 */
[----:B--2---:R-:W-:Y:S01]  /*0ff0*/  BAR.SYNC.DEFER_BLOCKING 0x0 ;  /* 0x0000000000007b1d */ /* 0x004fe20000010000 */
[-C--:B------:R-:W-:Y:S02]  /*1000*/  LEA R10, P5, R32, R6.reuse, 0x2 ;  /* 0x00000006200a7211 */ /* 0x080fe400078a10ff */
[----:B------:R-:W-:Y:S02]  /*1010*/  IADD3 R8, P4, PT, R26, R6, RZ ;  /* 0x000000061a087210 */ /* 0x000fe40007f9e0ff */
[----:B------:R-:W-:-:S02]  /*1020*/  PRMT R5, RZ, 0x7610, R5 ;  /* 0x00007610ff057816 */ /* 0x000fc40000000005 */
[----:B------:R-:W-:Y:S02]  /*1030*/  PRMT R45, RZ, 0x7610, R45 ;  /* 0x00007610ff2d7816 */ /* 0x000fe4000000002d */
[-C--:B------:R-:W-:Y:S02]  /*1040*/  LEA.HI.X.SX32 R11, R26, R7.reuse, 0x1, P5 ;  /* 0x000000071a0b7211 */ /* 0x080fe400028f0eff */
[----:B------:R-:W-:Y:S01]  /*1050*/  LEA.HI.X.SX32 R9, R32, R7, 0x1, P4 ;  /* 0x0000000720097211 */ /* 0x000fe200020f0eff */
[----:B------:R-:W-:Y:S02]  /*1060*/  VIADD R15, R4, 0xfffffff6 ;  /* 0xfffffff6040f7836 */ /* 0x000fe40000000000 */
[C---:B------:R-:W-:Y:S02]  /*1070*/  IMAD.SHL.U32 R24, R32.reuse, 0x8, RZ ;  /* 0x0000000820187824 */ /* 0x040fe400078e00ff */
[C---:B------:R-:W-:Y:S01]  /*1080*/  IMAD.SHL.U32 R25, R32.reuse, 0x4, RZ ;  /* 0x0000000420197824 */ /* 0x040fe200078e00ff */
[----:B------:R-:W-:Y:S01]  /*1090*/  PRMT R39, RZ, 0x7610, R39 ;  /* 0x00007610ff277816 */ /* 0x000fe20000000027 */
[C---:B------:R-:W-:Y:S01]  /*10a0*/  IMAD R23, R32.reuse, 0xa, RZ ;  /* 0x0000000a20177824 */ /* 0x040fe200078e02ff */
[----:B------:R-:W-:Y:S01]  /*10b0*/  PRMT R44, RZ, 0x7610, R44 ;  /* 0x00007610ff2c7816 */ /* 0x000fe2000000002c */
[----:B------:R-:W-:-:S02]  /*10c0*/  IMAD R21, R32, 0x5, RZ ;  /* 0x0000000520157824 */ /* 0x000fc400078e02ff */
[----:B------:R-:W-:Y:S02]  /*10d0*/  IMAD R22, R32, 0x9, RZ ;  /* 0x0000000920167824 */ /* 0x000fe400078e02ff */
[C---:B------:R-:W-:Y:S01]  /*10e0*/  VIADD R16, R4.reuse, 0xfffffff4 ;  /* 0xfffffff404107836 */ /* 0x040fe20000000000 */
[----:B------:R-:W5:Y:S01]  /*10f0*/  @!P2 LDG.E.U16 R46, desc[UR16][R6.64] ;  /* 0x00000010062ea981 */ /* 0x000f62000c1e1500 */
[----:B------:R-:W-:Y:S01]  /*1100*/  ISETP.GE.U32.AND P2, PT, R3, 0x7fffffec, PT ;  /* 0x7fffffec0300780c */ /* 0x000fe20003f46070 */
[----:B------:R-:W-:Y:S01]  /*1110*/  VIADD R3, R4, 0xfffffff7 ;  /* 0xfffffff704037836 */ /* 0x000fe20000000000 */
[----:B------:R-:W-:Y:S01]  /*1120*/  PRMT R43, RZ, 0x7610, R43 ;  /* 0x00007610ff2b7816 */ /* 0x000fe2000000002b */
[----:B------:R2:W5:Y:S01]  /*1130*/  @!P6 LDG.E.U16 R5, desc[UR16][R10.64] ;  /* 0x000000100a05e981 */ /* 0x000562000c1e1500 */
[C---:B------:R-:W-:Y:S02]  /*1140*/  IMAD R31, R32.reuse, 0x16, RZ ;  /* 0x00000016201f7824 */ /* 0x040fe400078e02ff */
[C---:B------:R-:W-:Y:S01]  /*1150*/  IMAD R20, R32.reuse, 0xb, RZ ;  /* 0x0000000b20147824 */ /* 0x040fe200078e02ff */
[----:B------:R-:W-:Y:S01]  /*1160*/  ISETP.GE.U32.AND P4, PT, R3, 0x7fffffe8, PT ;  /* 0x7fffffe80300780c */ /* 0x000fe20003f86070 */
[----:B------:R3:W5:Y:S01]  /*1170*/  @!P0 LDG.E.U16 R45, desc[UR16][R8.64] ;  /* 0x00000010082d8981 */ /* 0x000762000c1e1500 */
[-C--:B------:R-:W-:Y:S01]  /*1180*/  LEA R14, P6, R32, R6.reuse, 0x4 ;  /* 0x00000006200e7211 */ /* 0x080fe200078c20ff */
[----:B------:R-:W-:Y:S01]  /*1190*/  VIADD R3, R4, 0xfffffffa ;  /* 0xfffffffa04037836 */ /* 0x000fe20000000000 */
[----:B------:R-:W-:-:S02]  /*11a0*/  LEA R12, P0, R32, R6, 0x3 ;  /* 0x00000006200c7211 */ /* 0x000fc400078018ff */
[----:B------:R-:W-:Y:S02]  /*11b0*/  PRMT R38, RZ, 0x7610, R38 ;  /* 0x00007610ff267816 */ /* 0x000fe40000000026 */
[----:B------:R-:W-:Y:S01]  /*11c0*/  PRMT R36, RZ, 0x7610, R36 ;  /* 0x00007610ff247816 */ /* 0x000fe20000000024 */
[C---:B------:R-:W-:Y:S01]  /*11d0*/  IMAD R18, R32.reuse, 0xc, RZ ;  /* 0x0000000c20127824 */ /* 0x040fe200078e02ff */
[----:B------:R-:W-:Y:S02]  /*11e0*/  ISETP.GE.U32.AND P5, PT, R15, 0x7fffffe7, PT ;  /* 0x7fffffe70f00780c */ /* 0x000fe40003fa6070 */
[----:B------:R-:W-:Y:S01]  /*11f0*/  PRMT R37, RZ, 0x7610, R37 ;  /* 0x00007610ff257816 */ /* 0x000fe20000000025 */
[----:B------:R-:W-:Y:S01]  /*1200*/  IMAD R19, R32, 0x6, RZ ;  /* 0x0000000620137824 */ /* 0x000fe200078e02ff */
[-C--:B------:R-:W-:Y:S01]  /*1210*/  LEA.HI.X.SX32 R15, R24, R7.reuse, 0x1, P6 ;  /* 0x00000007180f7211 */ /* 0x080fe200030f0eff */
[C---:B--2---:R-:W-:Y:S01]  /*1220*/  IMAD R11, R32.reuse, 0x12, RZ ;  /* 0x00000012200b7824 */ /* 0x044fe200078e02ff */
[-C--:B------:R-:W-:Y:S01]  /*1230*/  LEA.HI.X.SX32 R13, R25, R7.reuse, 0x1, P0 ;  /* 0x00000007190d7211 */ /* 0x080fe200000f0eff */
[----:B------:R-:W-:Y:S01]  /*1240*/  IMAD R17, R32, 0x3, RZ ;  /* 0x0000000320117824 */ /* 0x000fe200078e02ff */
[----:B------:R-:W-:Y:S01]  /*1250*/  ISETP.GE.U32.AND P0, PT, R3, 0x7fffffeb, PT ;  /* 0x7fffffeb0300780c */ /* 0x000fe20003f06070 */
[----:B------:R2:W5:Y:S01]  /*1260*/  @!P4 LDG.E.U16 R39, desc[UR16][R14.64] ;  /* 0x000000100e27c981 */ /* 0x000562000c1e1500 */
[-C--:B---3--:R-:W-:Y:S01]  /*1270*/  IADD3 R8, P4, PT, R23, R6.reuse, RZ ;  /* 0x0000000617087210 */ /* 0x088fe20007f9e0ff */
[----:B------:R-:W-:Y:S01]  /*1280*/  VIADD R3, R4, 0xfffffff5 ;  /* 0xfffffff504037836 */ /* 0x000fe20000000000 */
[----:B------:R-:W-:Y:S01]  /*1290*/  PRMT R40, RZ, 0x7610, R40 ;  /* 0x00007610ff287816 */ /* 0x000fe20000000028 */
[----:B------:R3:W5:Y:S01]  /*12a0*/  @!P2 LDG.E.U16 R44, desc[UR16][R12.64] ;  /* 0x000000100c2ca981 */ /* 0x000762000c1e1500 */
[----:B------:R-:W-:Y:S01]  /*12b0*/  IADD3 R10, P2, PT, R11, R6, RZ ;  /* 0x000000060b0a7210 */ /* 0x000fe20007f5e0ff */
[----:B-1----:R-:W1:Y:S01]  /*12c0*/  LDCU UR4, c[0x0][0x3b0] ;  /* 0x00007600ff0477ac */ /* 0x002e620008000800 */
[----:B------:R-:W-:-:S02]  /*12d0*/  LEA.HI.X.SX32 R9, R21, R7, 0x1, P4 ;  /* 0x0000000715097211 */ /* 0x000fc400020f0eff */
[-C--:B------:R-:W-:Y:S01]  /*12e0*/  LEA.HI.X.SX32 R11, R22, R7.reuse, 0x1, P2 ;  /* 0x00000007160b7211 */ /* 0x080fe200010f0eff */
[----:B--2---:R-:W-:Y:S01]  /*12f0*/  IMAD R15, R32, 0x14, RZ ;  /* 0x00000014200f7824 */ /* 0x004fe200078e02ff */
[----:B------:R-:W-:Y:S01]  /*1300*/  ISETP.GE.U32.AND P4, PT, R16, 0x7fffffe5, PT ;  /* 0x7fffffe51000780c */ /* 0x000fe20003f86070 */
[----:B------:R-:W5:Y:S01]  /*1310*/  @!P0 LDG.E.U16 R43, desc[UR16][R8.64] ;  /* 0x00000010082b8981 */ /* 0x000f62000c1e1500 */
[----:B------:R-:W-:Y:S01]  /*1320*/  ISETP.GE.U32.AND P2, PT, R3, 0x7fffffe6, PT ;  /* 0x7fffffe60300780c */ /* 0x000fe20003f46070 */
[C---:B---3--:R-:W-:Y:S01]  /*1330*/  VIADD R12, R4.reuse, 0xfffffff9 ;  /* 0xfffffff9040c7836 */ /* 0x048fe20000000000 */
[-C--:B------:R-:W-:Y:S01]  /*1340*/  IADD3 R30, P6, PT, R31, R6.reuse, RZ ;  /* 0x000000061f1e7210 */ /* 0x080fe20007fde0ff */
[----:B------:R2:W5:Y:S01]  /*1350*/  @!P5 LDG.E.U16 R38, desc[UR16][R10.64] ;  /* 0x000000100a26d981 */ /* 0x000562000c1e1500 */
[----:B------:R-:W-:Y:S01]  /*1360*/  IADD3 R14, P0, PT, R15, R6, RZ ;  /* 0x000000060f0e7210 */ /* 0x000fe20007f1e0ff */
[----:B------:R-:W-:Y:S01]  /*1370*/  VIADD R3, R4, 0xfffffffc ;  /* 0xfffffffc04037836 */ /* 0x000fe20000000000 */
[----:B------:R-:W-:-:S02]  /*1380*/  LEA.HI.X.SX32 R31, R20, R7, 0x1, P6 ;  /* 0x00000007141f7211 */ /* 0x000fc400030f0eff */
[-C--:B------:R-:W-:Y:S02]  /*1390*/  LEA.HI.X.SX32 R15, R23, R7.reuse, 0x1, P0 ;  /* 0x00000007170f7211 */ /* 0x080fe400000f0eff */
[----:B------:R-:W-:Y:S01]  /*13a0*/  ISETP.GE.U32.AND P0, PT, R12, 0x7fffffea, PT ;  /* 0x7fffffea0c00780c */ /* 0x000fe20003f06070 */
[----:B------:R-:W5:Y:S01]  /*13b0*/  @!P4 LDG.E.U16 R36, desc[UR16][R30.64] ;  /* 0x000000101e24c981 */ /* 0x000f62000c1e1500 */
[----:B------:R-:W-:Y:S01]  /*13c0*/  ISETP.GE.U32.AND P5, PT, R3, 0x7fffffed, PT ;  /* 0x7fffffed0300780c */ /* 0x000fe20003fa6070 */
[----:B------:R-:W-:Y:S01]  /*13d0*/  VIADD R3, R4, 0xfffffff3 ;  /* 0xfffffff304037836 */ /* 0x000fe20000000000 */
[-C--:B------:R-:W-:Y:S01]  /*13e0*/  IADD3 R12, P4, PT, R18, R6.reuse, RZ ;  /* 0x00000006120c7210 */ /* 0x080fe20007f9e0ff */
[----:B------:R3:W5:Y:S01]  /*13f0*/  @!P2 LDG.E.U16 R37, desc[UR16][R14.64] ;  /* 0x000000100e25a981 */ /* 0x000762000c1e1500 */
[C---:B--2---:R-:W-:Y:S01]  /*1400*/  IADD3 R10, P2, PT, R19.reuse, R6, RZ ;  /* 0x00000006130a7210 */ /* 0x044fe20007f5e0ff */
[----:B------:R-:W-:Y:S01]  /*1410*/  VIADD R8, R4, 0xfffffff2 ;  /* 0xfffffff204087836 */ /* 0x000fe20000000000 */
[-C--:B------:R-:W-:Y:S01]  /*1420*/  LEA.HI.X.SX32 R13, R19, R7.reuse, 0x1, P4 ;  /* 0x00000007130d7211 */ /* 0x080fe200020f0eff */
[----:B------:R-:W-:Y:S01]  /*1430*/  IMAD R9, R32, 0x18, RZ ;  /* 0x0000001820097824 */ /* 0x000fe200078e02ff */
[----:B------:R-:W-:-:S02]  /*1440*/  LEA.HI.X.SX32 R11, R17, R7, 0x1, P2 ;  /* 0x00000007110b7211 */ /* 0x000fc400010f0eff */
[----:B------:R-:W-:Y:S01]  /*1450*/  ISETP.GE.U32.AND P2, PT, R3, 0x7fffffe4, PT ;  /* 0x7fffffe40300780c */ /* 0x000fe20003f46070 */
[----:B------:R2:W5:Y:S01]  /*1460*/  @!P0 LDG.E.U16 R40, desc[UR16][R12.64] ;  /* 0x000000100c288981 */ /* 0x000562000c1e1500 */
[----:B------:R-:W-:Y:S02]  /*1470*/  PRMT R52, RZ, 0x7610, R52 ;  /* 0x00007610ff347816 */ /* 0x000fe40000000034 */
[----:B------:R-:W-:Y:S01]  /*1480*/  ISETP.GE.U32.AND P4, PT, R8, 0x7fffffe3, PT ;  /* 0x7fffffe30800780c */ /* 0x000fe20003f86070 */
[C---:B------:R-:W-:Y:S01]  /*1490*/  VIADD R3, R4.reuse, 0xfffffff8 ;  /* 0xfffffff804037836 */ /* 0x040fe20000000000 */
[-C--:B------:R-:W-:Y:S01]  /*14a0*/  IADD3 R8, P0, PT, R9, R6.reuse, RZ ;  /* 0x0000000609087210 */ /* 0x080fe20007f1e0ff */
[----:B---3--:R-:W-:Y:S01]  /*14b0*/  VIADD R14, R4, 0xfffffff1 ;  /* 0xfffffff1040e7836 */ /* 0x008fe20000000000 */
[----:B------:R-:W-:Y:S01]  /*14c0*/  PRMT R42, RZ, 0x7610, R42 ;  /* 0x00007610ff2a7816 */ /* 0x000fe2000000002a */
[----:B------:R3:W5:Y:S01]  /*14d0*/  @!P5 LDG.E.U16 R52, desc[UR16][R10.64] ;  /* 0x000000100a34d981 */ /* 0x000762000c1e1500 */
[----:B------:R-:W-:Y:S01]  /*14e0*/  LEA.HI.X.SX32 R9, R18, R7, 0x1, P0 ;  /* 0x0000000712097211 */ /* 0x000fe200000f0eff */
[C---:B------:R-:W-:Y:S01]  /*14f0*/  IMAD R35, R32.reuse, 0x1a, RZ ;  /* 0x0000001a20237824 */ /* 0x040fe200078e02ff */
[----:B------:R-:W-:Y:S01]  /*1500*/  ISETP.GE.U32.AND P5, PT, R3, 0x7fffffe9, PT ;  /* 0x7fffffe90300780c */ /* 0x000fe20003fa6070 */
[----:B------:R-:W-:Y:S01]  /*1510*/  IMAD R15, R32, 0xe, RZ ;  /* 0x0000000e200f7824 */ /* 0x000fe200078e02ff */
[----:B------:R-:W-:Y:S01]  /*1520*/  ISETP.GE.U32.AND P0, PT, R14, 0x7fffffe2, PT ;  /* 0x7fffffe20e00780c */ /* 0x000fe20003f06070 */
[C---:B------:R-:W-:Y:S01]  /*1530*/  IMAD R16, R32.reuse, 0xd, RZ ;  /* 0x0000000d20107824 */ /* 0x040fe200078e02ff */
[----:B------:R4:W5:Y:S01]  /*1540*/  @!P2 LDG.E.U16 R42, desc[UR16][R8.64] ;  /* 0x00000010082aa981 */ /* 0x000962000c1e1500 */
[----:B------:R-:W-:Y:S01]  /*1550*/  IMAD R14, R32, 0x7, RZ ;  /* 0x00000007200e7824 */ /* 0x000fe200078e02ff */
[----:B------:R-:W-:-:S02]  /*1560*/  IADD3 R34, P6, PT, R35, R6, RZ ;  /* 0x0000000623227210 */ /* 0x000fc40007fde0ff */
[----:B------:R-:W-:Y:S02]  /*1570*/  IADD3 R30, P2, PT, R15, R6, RZ ;  /* 0x000000060f1e7210 */ /* 0x000fe40007f5e0ff */
[----:B--2---:R-:W-:Y:S01]  /*1580*/  LOP3.LUT R13, R27, 0xf, RZ, 0xc0, !PT ;  /* 0x0000000f1b0d7812 */ /* 0x004fe200078ec0ff */
[C---:B------:R-:W-:Y:S01]  /*1590*/  IMAD R3, R32.reuse, 0x1c, RZ ;  /* 0x0000001c20037824 */ /* 0x040fe200078e02ff */
[----:B------:R-:W-:Y:S01]  /*15a0*/  PRMT R41, RZ, 0x7610, R41 ;  /* 0x00007610ff297816 */ /* 0x000fe20000000029 */
[----:B---3--:R-:W-:Y:S01]  /*15b0*/  IMAD R11, R32, 0x1e, RZ ;  /* 0x0000001e200b7824 */ /* 0x008fe200078e02ff */
[----:B------:R-:W-:Y:S01]  /*15c0*/  PRMT R53, RZ, 0x7610, R53 ;  /* 0x00007610ff357816 */ /* 0x000fe20000000035 */
[----:B----4-:R-:W-:Y:S01]  /*15d0*/  IMAD R9, R13, R33, RZ ;  /* 0x000000210d097224 */ /* 0x010fe200078e02ff */
[-C--:B------:R-:W-:Y:S02]  /*15e0*/  LEA.HI.X.SX32 R35, R16, R7.reuse, 0x1, P6 ;  /* 0x0000000710237211 */ /* 0x080fe400030f0eff */
[----:B------:R-:W-:-:S02]  /*15f0*/  LEA.HI.X.SX32 R31, R14, R7, 0x1, P2 ;  /* 0x000000070e1f7211 */ /* 0x000fc400010f0eff */
[-C--:B------:R-:W-:Y:S01]  /*1600*/  IADD3 R8, P2, PT, R3, R6.reuse, RZ ;  /* 0x0000000603087210 */ /* 0x080fe20007f5e0ff */
[----:B------:R2:W5:Y:S01]  /*1610*/  @!P4 LDG.E.U16 R41, desc[UR16][R34.64] ;  /* 0x000000102229c981 */ /* 0x000562000c1e1500 */
[----:B------:R-:W-:Y:S01]  /*1620*/  IADD3 R10, P6, PT, R11, R6, RZ ;  /* 0x000000060b0a7210 */ /* 0x000fe20007fde0ff */
[----:B------:R-:W-:Y:S02]  /*1630*/  IMAD R6, R32, 0xf, RZ ;  /* 0x0000000f20067824 */ /* 0x000fe400078e02ff */
[----:B------:R3:W5:Y:S01]  /*1640*/  @!P5 LDG.E.U16 R53, desc[UR16][R30.64] ;  /* 0x000000101e35d981 */ /* 0x000762000c1e1500 */
[----:B------:R-:W-:Y:S01]  /*1650*/  LEA R55, P5, R9, UR22, 0x1 ;  /* 0x0000001609377c11 */ /* 0x000fe2000f8a08ff */
[----:B-1----:R-:W-:Y:S02]  /*1660*/  IMAD R51, R51, UR4, RZ ;  /* 0x0000000433337c24 */ /* 0x002fe4000f8e02ff */
[----:B--2---:R-:W-:Y:S01]  /*1670*/  IMAD R35, R48, UR4, RZ ;  /* 0x0000000430237c24 */ /* 0x004fe2000f8e02ff */
[----:B------:R-:W-:Y:S01]  /*1680*/  LEA.HI.X.SX32 R56, R9, UR23, 0x1, P5 ;  /* 0x0000001709387c11 */ /* 0x000fe2000a8f0eff */
[----:B------:R-:W-:Y:S01]  /*1690*/  VIADD R12, R4, 0xfffffff0 ;  /* 0xfffffff0040c7836 */ /* 0x000fe20000000000 */
[----:B------:R-:W-:Y:S01]  /*16a0*/  LEA.HI.X.SX32 R11, R6, R7, 0x1, P6 ;  /* 0x00000007060b7211 */ /* 0x000fe200030f0eff */
[----:B------:R-:W-:Y:S01]  /*16b0*/  IMAD R54, R49, UR4, RZ ;  /* 0x0000000431367c24 */ /* 0x000fe2000f8e02ff */
[-C--:B------:R-:W-:Y:S01]  /*16c0*/  LEA R48, P6, R51, R55.reuse, 0x1 ;  /* 0x0000003733307211 */ /* 0x080fe200078c08ff */
[----:B------:R-:W-:Y:S01]  /*16d0*/  IMAD R6, R47, UR4, RZ ;  /* 0x000000042f067c24 */ /* 0x000fe2000f8e02ff */
[----:B------:R-:W-:-:S02]  /*16e0*/  LEA R34, P5, R35, R55, 0x1 ;  /* 0x0000003723227211 */ /* 0x000fc400078a08ff */
[----:B------:R-:W-:Y:S02]  /*16f0*/  ISETP.GE.U32.AND P4, PT, R12, 0x7fffffe1, PT ;  /* 0x7fffffe10c00780c */ /* 0x000fe40003f86070 */
[-C--:B------:R-:W-:Y:S02]  /*1700*/  LEA.HI.X.SX32 R49, R51, R56.reuse, 0x1, P6 ;  /* 0x0000003833317211 */ /* 0x080fe400030f0eff */
[-C--:B------:R-:W-:Y:S02]  /*1710*/  LEA.HI.X.SX32 R47, R35, R56.reuse, 0x1, P5 ;  /* 0x00000038232f7211 */ /* 0x080fe400028f0eff */
[-C--:B---3--:R-:W-:Y:S02]  /*1720*/  LEA R31, P6, R54, R55.reuse, 0x1 ;  /* 0x00000037361f7211 */ /* 0x088fe400078c08ff */
[----:B------:R-:W-:Y:S02]  /*1730*/  LEA R30, P5, R6, R55, 0x1 ;  /* 0x00000037061e7211 */ /* 0x000fe400078a08ff */
[----:B------:R-:W-:-:S02]  /*1740*/  LEA.HI.X.SX32 R54, R54, R56, 0x1, P6 ;  /* 0x0000003836367211 */ /* 0x000fc400030f0eff */
[----:B------:R-:W-:Y:S02]  /*1750*/  LEA.HI.X.SX32 R35, R6, R56, 0x1, P5 ;  /* 0x0000003806237211 */ /* 0x000fe400028f0eff */
[----:B------:R-:W-:Y:S02]  /*1760*/  PRMT R51, RZ, 0x7610, R51 ;  /* 0x00007610ff337816 */ /* 0x000fe40000000033 */
[----:B------:R-:W-:Y:S02]  /*1770*/  PRMT R56, RZ, 0x7610, R56 ;  /* 0x00007610ff387816 */ /* 0x000fe40000000038 */
[----:B------:R-:W-:-:S04]  /*1780*/  LEA.HI.X.SX32 R9, R15, R7, 0x1, P2 ;  /* 0x000000070f097211 */ /* 0x000fc800010f0eff */
[----:B------:R1:W5:Y:S04]  /*1790*/  @!P4 LDG.E.U16 R56, desc[UR16][R10.64] ;  /* 0x000000100a38c981 */ /* 0x000368000c1e1500 */
[----:B------:R1:W5:Y:S01]  /*17a0*/  @!P0 LDG.E.U16 R51, desc[UR16][R8.64] ;  /* 0x0000001008338981 */ /* 0x000362000c1e1500 */
[----:B------:R-:W-:Y:S01]  /*17b0*/  VIADD R3, R4, 0xf ;  /* 0x0000000f04037836 */ /* 0x000fe20000000000 */
[----:B------:R-:W-:-:S04]  /*17c0*/  @!UP0 UIADD3 UR4, UPT, UPT, -UR6, 0x100000, URZ ;  /* 0x0010000006048890 */ /* 0x000fc8000fffe1ff */
[----:B------:R-:W-:Y:S02]  /*17d0*/  @!UP0 USHF.L.U32 UR5, UR4, 0xb, URZ ;  /* 0x0000000b04058899 */ /* 0x000fe400080006ff */
[----:B------:R-:W-:Y:S01]  /*17e0*/  @!UP0 USHF.L.U32 UR4, UR4, 0x1, URZ ;  /* 0x0000000104048899 */ /* 0x000fe200080006ff */
[----:B------:R-:W-:Y:S01]  /*17f0*/  ISETP.GT.AND P2, PT, R3, 0xf, PT ;  /* 0x0000000f0300780c */ /* 0x000fe20003f44270 */
[----:B------:R-:W-:-:S03]  /*1800*/  VOTEU.ALL UP0, P3 ;  /* 0x0000000000ff7886 */ /* 0x000fc60001800000 */
[----:B------:R-:W-:-:S07]  /*1810*/  ISETP.LT.AND P6, PT, R13, R4, P2 ;  /* 0x000000040d00720c */ /* 0x000fce00017c1270 */
[----:B------:R1:W2:Y:S02]  /*1820*/  @!UP0 SYNCS.EXCH.64 URZ, [UR14+0x808], UR4 ;  /* 0x000808040eff85b2 */ /* 0x0002a40008000100 */
[----:B-1----:R-:W-:Y:S05]  /*1830*/  @!P2 BRA `(.L_x_6) ;  /* 0x000000000024a947 */ /* 0x002fea0003800000 */
[----:B-----5:R-:W-:Y:S02]  /*1840*/  PRMT R4, R46, 0x5410, R45 ;  /* 0x000054102e047816 */ /* 0x020fe4000000002d */
[----:B------:R-:W-:Y:S02]  /*1850*/  PRMT R5, R5, 0x5410, R52 ;  /* 0x0000541005057816 */ /* 0x000fe40000000034 */
[----:B------:R-:W-:Y:S02]  /*1860*/  PRMT R6, R44, 0x5410, R43 ;  /* 0x000054102c067816 */ /* 0x000fe4000000002b */
[----:B------:R-:W-:Y:S02]  /*1870*/  PRMT R7, R40, 0x5410, R53 ;  /* 0x0000541028077816 */ /* 0x000fe40000000035 */
[----:B------:R-:W-:Y:S02]  /*1880*/  PRMT R8, R39, 0x5410, R38 ;  /* 0x0000541027087816 */ /* 0x000fe40000000026 */
[----:B------:R-:W-:-:S02]  /*1890*/  PRMT R9, R37, 0x5410, R36 ;  /* 0x0000541025097816 */ /* 0x000fc40000000024 */
[----:B------:R-:W-:Y:S02]  /*18a0*/  PRMT R10, R42, 0x5410, R41 ;  /* 0x000054102a0a7816 */ /* 0x000fe40000000029 */
[----:B------:R-:W-:-:S04]  /*18b0*/  PRMT R11, R51, 0x5410, R56 ;  /* 0x00005410330b7816 */ /* 0x000fc80000000038 */
[----:B------:R1:W-:Y:S03]  /*18c0*/  STTM.x8 tmem[UR10+0x20], R4 ;  /* 0x00002004000079ed */ /* 0x0003e600081c000a */
.L_x_6:
[----:B------:R-:W3:Y:S01]  /*18d0*/  FENCE.VIEW.ASYNC.T ;  /* 0x00000000000073c6 */ /* 0x000ee20000000200 */
[----:B-1----:R-:W-:Y:S01]  /*18e0*/  PRMT R4, RZ, 0x7610, R4 ;  /* 0x00007610ff047816 */ /* 0x002fe20000000004 */
[----:B--23--:R-:W-:Y:S01]  /*18f0*/  BAR.SYNC.DEFER_BLOCKING 0x0 ;  /* 0x0000000000007b1d */ /* 0x00cfe20000010000 */
[----:B------:R-:W-:Y:S01]  /*1900*/  PRMT R6, RZ, 0x7610, R6 ;  /* 0x00007610ff067816 */ /* 0x000fe20000000006 */
[----:B-----5:R-:W-:Y:S01]  /*1910*/  IMAD.MOV.U32 R46, RZ, RZ, R34 ;  /* 0x000000ffff2e7224 */ /* 0x020fe200078e0022 */
[----:B------:R-:W-:Y:S01]  /*1920*/  PRMT R8, RZ, 0x7610, R8 ;  /* 0x00007610ff087816 */ /* 0x000fe20000000008 */
[----:B------:R-:W-:Y:S01]  /*1930*/  IMAD.MOV.U32 R44, RZ, RZ, R31 ;  /* 0x000000ffff2c7224 */ /* 0x000fe200078e001f */
[----:B------:R-:W-:Y:S01]  /*1940*/  PRMT R10, RZ, 0x7610, R10 ;  /* 0x00007610ff0a7816 */ /* 0x000fe2000000000a */
[----:B------:R-:W-:Y:S01]  /*1950*/  IMAD.MOV.U32 R45, RZ, RZ, R54 ;  /* 0x000000ffff2d7224 */ /* 0x000fe200078e0036 */
[----:B------:R-:W1:Y:S01]  /*1960*/  LDCU UR4, c[0x0][0x3a0] ;  /* 0x00007400ff0477ac */ /* 0x000e620008000800 */
[----:B------:R-:W-:-:S02]  /*1970*/  IMAD.MOV.U32 R42, RZ, RZ, R30 ;  /* 0x000000ffff2a7224 */ /* 0x000fc400078e001e */
[----:B------:R-:W-:Y:S01]  /*1980*/  IMAD.MOV.U32 R43, RZ, RZ, R35 ;  /* 0x000000ffff2b7224 */ /* 0x000fe200078e0023 */
[----:B------:R-:W2:Y:S04]  /*1990*/  @P6 LDG.E.U16 R4, desc[UR16][R48.64] ;  /* 0x0000001030046981 */ /* 0x000ea8000c1e1500 */
[----:B------:R-:W3:Y:S04]  /*19a0*/  @P6 LDG.E.U16 R6, desc[UR16][R46.64] ;  /* 0x000000102e066981 */ /* 0x000ee8000c1e1500 */
[----:B------:R-:W4:Y:S04]  /*19b0*/  @P6 LDG.E.U16 R8, desc[UR16][R44.64] ;  /* 0x000000102c086981 */ /* 0x000f28000c1e1500 */
[----:B------:R-:W4:Y:S01]  /*19c0*/  @P6 LDG.E.U16 R10, desc[UR16][R42.64] ;  /* 0x000000102a0a6981 */ /* 0x000f22000c1e1500 */
[----:B------:R-:W-:Y:S01]  /*19d0*/  SHF.R.S32.HI R5, RZ, 0x6, R27 ;  /* 0x00000006ff057819 */ /* 0x000fe2000001141b */
[----:B------:R-:W-:Y:S01]  /*19e0*/  IMAD.SHL.U32 R35, R27, 0x2, RZ ;  /* 0x000000021b237824 */ /* 0x000fe200078e00ff */
[----:B------:R-:W-:Y:S01]  /*19f0*/  SHF.R.S32.HI R30, RZ, 0x1f, R29 ;  /* 0x0000001fff1e7819 */ /* 0x000fe2000001141d */
[----:B-1----:R-:W-:Y:S01]  /*1a00*/  UIADD3 UR5, UPT, UPT, UR4, 0xf, URZ ;  /* 0x0000000f04057890 */ /* 0x002fe2000fffe0ff */
[----:B------:R-:W-:Y:S01]  /*1a10*/  SGXT R5, R5, 0x1 ;  /* 0x000000010505781a */ /* 0x000fe20000000200 */
[----:B------:R-:W-:Y:S01]  /*1a20*/  IMAD.SHL.U32 R37, R32, 0x10, RZ ;  /* 0x0000001020257824 */ /* 0x000fe200078e00ff */
[----:B------:R-:W-:Y:S01]  /*1a30*/  SHF.L.U64.HI R29, R29, 0x1, R30 ;  /* 0x000000011d1d7819 */ /* 0x000fe2000001021e */
[----:B------:R-:W-:Y:S01]  /*1a40*/  USHF.R.S32.HI UR4, URZ, 0x1f, UR5 ;  /* 0x0000001fff047899 */ /* 0x000fe20008011405 */
[----:B------:R-:W-:Y:S01]  /*1a50*/  LOP3.LUT R30, R5, 0x90, RZ, 0xc0, !PT ;  /* 0x00000090051e7812 */ /* 0x000fe200078ec0ff */
[----:B------:R-:W-:Y:S01]  /*1a60*/  UIADD3 UR18, UPT, UPT, UR15, 0x20, URZ ;  /* 0x000000200f127890 */ /* 0x000fe2000fffe0ff */
[----:B------:R-:W-:Y:S01]  /*1a70*/  ISETP.NE.U32.AND P0, PT, R50, RZ, PT ;  /* 0x000000ff3200720c */ /* 0x000fe20003f05070 */
[----:B------:R-:W-:Y:S01]  /*1a80*/  IMAD.WIDE R28, R37, 0x2, R28 ;  /* 0x00000002251c7825 */ /* 0x000fe200078e021c */
[----:B------:R-:W-:Y:S01]  /*1a90*/  LOP3.LUT R35, R30, 0x7e, R35, 0x78, !PT ;  /* 0x0000007e1e237812 */ /* 0x000fe200078e7823 */
[----:B------:R-:W-:Y:S01]  /*1aa0*/  ULEA.HI UR4, UR4, UR5, URZ, 0x4 ;  /* 0x0000000504047291 */ /* 0x000fe2000f8f20ff */
[----:B------:R-:W-:Y:S01]  /*1ab0*/  SHF.R.S32.HI R5, RZ, 0x1f, R32 ;  /* 0x0000001fff057819 */ /* 0x000fe20000011420 */
[----:B------:R-:W-:Y:S01]  /*1ac0*/  IMAD.SHL.U32 R33, R33, 0x10, RZ ;  /* 0x0000001021217824 */ /* 0x000fe200078e00ff */
[----:B------:R-:W-:Y:S01]  /*1ad0*/  IADD3 R28, P2, PT, R28, UR20, RZ ;  /* 0x000000141c1c7c10 */ /* 0x000fe2000ff5e0ff */
[----:B------:R-:W-:Y:S01]  /*1ae0*/  USHF.R.S32.HI UR4, URZ, 0x4, UR4 ;  /* 0x00000004ff047899 */ /* 0x000fe20008011404 */
[C---:B------:R-:W-:Y:S01]  /*1af0*/  SHF.L.U64.HI R66, R32.reuse, 0x1, R5 ;  /* 0x0000000120427819 */ /* 0x040fe20000010205 */
[----:B------:R-:W-:Y:S01]  /*1b00*/  IMAD R31, R32, 0xf, RZ ;  /* 0x0000000f201f7824 */ /* 0x000fe200078e02ff */
[----:B------:R-:W-:Y:S01]  /*1b10*/  IADD3.X R41, PT, PT, R29, UR21, RZ, P2, !PT ;  /* 0x000000151d297c10 */ /* 0x000fe200097fe4ff */
[----:B------:R-:W-:Y:S01]  /*1b20*/  UISETP.LT.AND UP0, UPT, UR4, 0x1, UPT ;  /* 0x000000010400788c */ /* 0x000fe2000bf01270 */
[----:B------:R-:W-:-:S02]  /*1b30*/  ISETP.LT.OR P2, PT, R3, 0x10, P0 ;  /* 0x000000100300780c */ /* 0x000fc40000741670 */
[----:B------:R-:W-:Y:S01]  /*1b40*/  SHF.R.S32.HI R5, RZ, 0x1f, R26 ;  /* 0x0000001fff057819 */ /* 0x000fe2000001141a */
[----:B------:R-:W-:Y:S01]  /*1b50*/  USEL UR4, UR4, 0x1, !UP0 ;  /* 0x0000000104047887 */ /* 0x000fe2000c000000 */
[----:B------:R-:W-:Y:S02]  /*1b60*/  SHF.R.S32.HI R62, RZ, 0x1f, R17 ;  /* 0x0000001fff3e7819 */ /* 0x000fe40000011411 */
[----:B------:R-:W-:Y:S01]  /*1b70*/  SHF.R.S32.HI R60, RZ, 0x1f, R25 ;  /* 0x0000001fff3c7819 */ /* 0x000fe20000011419 */
[----:B------:R-:W-:Y:S01]  /*1b80*/  UIADD3 UR9, UPT, UPT, UR4, -0x1, URZ ;  /* 0xffffffff04097890 */ /* 0x000fe2000fffe0ff */
[----:B------:R-:W-:Y:S02]  /*1b90*/  SHF.R.S32.HI R58, RZ, 0x1f, R21 ;  /* 0x0000001fff3a7819 */ /* 0x000fe40000011415 */
[----:B------:R-:W-:Y:S01]  /*1ba0*/  SHF.R.S32.HI R56, RZ, 0x1f, R19 ;  /* 0x0000001fff387819 */ /* 0x000fe20000011413 */
[----:B------:R-:W-:Y:S01]  /*1bb0*/  UISETP.NE.U32.AND UP0, UPT, UR9, URZ, UPT ;  /* 0x000000ff0900728c */ /* 0x000fe2000bf05070 */
[----:B------:R-:W-:-:S02]  /*1bc0*/  SHF.R.S32.HI R7, RZ, 0x1f, R14 ;  /* 0x0000001fff077819 */ /* 0x000fc4000001140e */
[----:B------:R-:W-:Y:S02]  /*1bd0*/  SHF.R.S32.HI R9, RZ, 0x1f, R24 ;  /* 0x0000001fff097819 */ /* 0x000fe40000011418 */
[----:B------:R-:W-:Y:S02]  /*1be0*/  SHF.R.S32.HI R11, RZ, 0x1f, R22 ;  /* 0x0000001fff0b7819 */ /* 0x000fe40000011416 */
[----:B------:R-:W-:Y:S02]  /*1bf0*/  SHF.R.S32.HI R40, RZ, 0x1f, R23 ;  /* 0x0000001fff287819 */ /* 0x000fe40000011417 */
[----:B------:R-:W-:Y:S02]  /*1c00*/  SHF.R.S32.HI R27, RZ, 0x1f, R20 ;  /* 0x0000001fff1b7819 */ /* 0x000fe40000011414 */
[----:B------:R-:W-:Y:S02]  /*1c10*/  SHF.R.S32.HI R29, RZ, 0x1f, R18 ;  /* 0x0000001fff1d7819 */ /* 0x000fe40000011412 */
[----:B------:R-:W-:Y:S01]  /*1c20*/  SHF.R.S32.HI R39, RZ, 0x1f, R16 ;  /* 0x0000001fff277819 */ /* 0x000fe20000011410 */
[----:B--2---:R1:W-:Y:S04]  /*1c30*/  STS.U16 [R35+UR14], R4 ;  /* 0x0000000423007988 */ /* 0x0043e8000800040e */
[----:B---3--:R1:W-:Y:S04]  /*1c40*/  STS.U16 [R35+UR14+0x100], R6 ;  /* 0x0001000623007988 */ /* 0x0083e8000800040e */
[----:B----4-:R1:W-:Y:S04]  /*1c50*/  STS.U16 [R35+UR14+0x200], R8 ;  /* 0x0002000823007988 */ /* 0x0103e8000800040e */
[----:B------:R1:W-:Y:S01]  /*1c60*/  STS.U16 [R35+UR14+0x300], R10 ;  /* 0x0003000a23007988 */ /* 0x0003e2000800040e */
[----:B------:R2:W-:Y:S06]  /*1c70*/  MEMBAR.ALL.CTA ;  /* 0x0000000000007992 */ /* 0x0005ec0000008000 */
[----:B--2---:R-:W2:Y:S02]  /*1c80*/  FENCE.VIEW.ASYNC.S ;  /* 0x00000000000073c6 */ /* 0x004ea40000000000 */
[----:B--2---:R-:W-:Y:S06]  /*1c90*/  BAR.SYNC.DEFER_BLOCKING 0x0 ;  /* 0x0000000000007b1d */ /* 0x004fec0000010000 */
[----:B------:R-:W-:Y:S05]  /*1ca0*/  @P2 BRA `(.L_x_7) ;  /* 0x00000000002c2947 */ /* 0x000fea0003800000 */
[----:B------:R-:W-:Y:S01]  /*1cb0*/  USHF.R.U32.HI UR6, URZ, 0x4, UR14 ;  /* 0x00000004ff067899 */ /* 0x000fe2000801160e */
[----:B------:R-:W-:Y:S01]  /*1cc0*/  UMOV UR4, UR7 ;  /* 0x0000000700047c82 */ /* 0x000fe20008000000 */
[----:B------:R-:W-:Y:S02]  /*1cd0*/  UMOV UR5, URZ ;  /* 0x000000ff00057c82 */ /* 0x000fe40008000000 */
[----:B------:R-:W-:Y:S01]  /*1ce0*/  USGXT.U32 UR6, UR6, 0xe ;  /* 0x0000000e0606789a */ /* 0x000fe20008000000 */
[----:B------:R-:W-:Y:S01]  /*1cf0*/  UMOV UR12, 0x0 ;  /* 0x00000000000c7882 */ /* 0x000fe20000000000 */
[----:B------:R-:W-:Y:S01]  /*1d00*/  UMOV UR13, 0x8080010 ;  /* 0x08080010000d7882 */ /* 0x000fe20000000000 */
[----:B------:R-:W-:Y:S01]  /*1d10*/  UMOV UR7, 0xc0004010 ;  /* 0xc000401000077882 */ /* 0x000fe20000000000 */
[----:B------:R-:W-:-:S05]  /*1d20*/  UMOV UR4, UR4 ;  /* 0x0000000400047c82 */ /* 0x000fca0008000000 */
[----:B------:R2:W-:Y:S01]  /*1d30*/  UTCHMMA tmem[UR18], gdesc[UR6], tmem[UR15], tmem[UR12], idesc[UR13], !UPT ;  /* 0x00ff0c06120079ea */ /* 0x0005e2000f80000f */
[----:B------:R2:W-:Y:S01]  /*1d40*/  UTCBAR [UR4], URZ ;  /* 0x000000ff040073e9 */ /* 0x0005e200080000ff */
[----:B------:R-:W-:Y:S01]  /*1d50*/  NOP ;  /* 0x0000000000007918 */ /* 0x000fe20000000000 */
.L_x_7:
[----:B------:R-:W-:Y:S01]  /*1d60*/  SHF.R.S32.HI R32, RZ, 0x1f, R15 ;  /* 0x0000001fff207819 */ /* 0x000fe2000001140f */
[----:B--2---:R-:W-:Y:S01]  /*1d70*/  UMOV UR4, URZ ;  /* 0x000000ff00047c82 */ /* 0x004fe20008000000 */
[----:B------:R-:W-:Y:S01]  /*1d80*/  SHF.R.S32.HI R30, RZ, 0x1f, R31 ;  /* 0x0000001fff1e7819 */ /* 0x000fe2000001141f */
[----:B------:R-:W-:Y:S06]  /*1d90*/  BRA.U !UP0, `(.L_x_8) ;  /* 0x0000000908887547 */ /* 0x000fec000b800000 */
[----:B------:R-:W-:Y:S01]  /*1da0*/  UIADD3 UR5, UPT, UPT, UR14, 0x400, URZ ;  /* 0x000004000e057890 */ /* 0x000fe2000fffe0ff */
[----:B------:R-:W-:Y:S01]  /*1db0*/  SHF.L.U64.HI R38, R20, 0x1, R27 ;  /* 0x0000000114267819 */ /* 0x000fe2000001021b */
[----:B------:R-:W-:Y:S01]  /*1dc0*/  IMAD.MOV.U32 R27, RZ, RZ, R41 ;  /* 0x000000ffff1b7224 */ /* 0x000fe200078e0029 */
[----:B------:R-:W-:Y:S01]  /*1dd0*/  SHF.L.U64.HI R64, R26, 0x1, R5 ;  /* 0x000000011a407819 */ /* 0x000fe20000010205 */
[----:B------:R-:W-:Y:S01]  /*1de0*/  USHF.R.U32.HI UR5, URZ, 0x4, UR5 ;  /* 0x00000004ff057899 */ /* 0x000fe20008011605 */
[----:B------:R-:W-:Y:S01]  /*1df0*/  SHF.L.U64.HI R62, R17, 0x1, R62 ;  /* 0x00000001113e7819 */ /* 0x000fe2000001023e */
[----:B------:R-:W-:Y:S01]  /*1e00*/  UMOV UR12, UR9 ;  /* 0x00000009000c7c82 */ /* 0x000fe20008000000 */
[----:B------:R-:W-:Y:S01]  /*1e10*/  SHF.L.U64.HI R60, R25, 0x1, R60 ;  /* 0x00000001193c7819 */ /* 0x000fe2000001023c */
[----:B------:R-:W-:Y:S01]  /*1e20*/  USGXT.U32 UR8, UR5, 0xe ;  /* 0x0000000e0508789a */ /* 0x000fe20008000000 */
[----:B------:R-:W-:Y:S01]  /*1e30*/  SHF.L.U64.HI R58, R21, 0x1, R58 ;  /* 0x00000001153a7819 */ /* 0x000fe2000001023a */
[----:B------:R-:W-:Y:S01]  /*1e40*/  UMOV UR13, 0x1 ;  /* 0x00000001000d7882 */ /* 0x000fe20000000000 */
[----:B------:R-:W-:Y:S01]  /*1e50*/  SHF.L.U64.HI R56, R19, 0x1, R56 ;  /* 0x0000000113387819 */ /* 0x000fe20000010238 */
[----:B------:R-:W-:Y:S01]  /*1e60*/  UMOV UR5, URZ ;  /* 0x000000ff00057c82 */ /* 0x000fe20008000000 */
[----:B------:R-:W-:-:S02]  /*1e70*/  SHF.L.U64.HI R54, R14, 0x1, R7 ;  /* 0x000000010e367819 */ /* 0x000fc40000010207 */
[----:B------:R-:W-:Y:S02]  /*1e80*/  SHF.L.U64.HI R52, R24, 0x1, R9 ;  /* 0x0000000118347819 */ /* 0x000fe40000010209 */
[----:B------:R-:W-:Y:S02]  /*1e90*/  SHF.L.U64.HI R50, R22, 0x1, R11 ;  /* 0x0000000116327819 */ /* 0x000fe4000001020b */
[----:B------:R-:W-:Y:S02]  /*1ea0*/  SHF.L.U64.HI R40, R23, 0x1, R40 ;  /* 0x0000000117287819 */ /* 0x000fe40000010228 */
[----:B------:R-:W-:Y:S02]  /*1eb0*/  SHF.L.U64.HI R36, R18, 0x1, R29 ;  /* 0x0000000112247819 */ /* 0x000fe4000001021d */
[----:B------:R-:W-:Y:S02]  /*1ec0*/  SHF.L.U64.HI R34, R16, 0x1, R39 ;  /* 0x0000000110227819 */ /* 0x000fe40000010227 */
[----:B------:R-:W-:-:S02]  /*1ed0*/  SHF.L.U64.HI R32, R15, 0x1, R32 ;  /* 0x000000010f207819 */ /* 0x000fc40000010220 */
[----:B------:R-:W-:-:S07]  /*1ee0*/  SHF.L.U64.HI R30, R31, 0x1, R30 ;  /* 0x000000011f1e7819 */ /* 0x000fce000001021e */
.L_x_11:
[C---:B------:R-:W-:Y:S02]  /*1ef0*/  ISETP.GT.AND P5, PT, R12.reuse, 0x1, PT ;  /* 0x000000010c00780c */ /* 0x040fe40003fa4270 */
[----:B------:R-:W-:Y:S02]  /*1f00*/  ISETP.GT.AND P4, PT, R12, 0x2, PT ;  /* 0x000000020c00780c */ /* 0x000fe40003f84270 */
[CC--:B-1----:R-:W-:Y:S02]  /*1f10*/  IADD3 R10, P2, PT, R26.reuse, R28.reuse, RZ ;  /* 0x0000001c1a0a7210 */ /* 0x0c2fe40007f5e0ff */
[----:B------:R-:W-:Y:S02]  /*1f20*/  LEA R8, P6, R26, R28, 0x1 ;  /* 0x0000001c1a087211 */ /* 0x000fe400078c08ff */
[----:B------:R-:W-:Y:S01]  /*1f30*/  PRMT R39, RZ, 0x7610, R39 ;  /* 0x00007610ff277816 */ /* 0x000fe20000000027 */
[C---:B------:R-:W-:Y:S01]  /*1f40*/  IMAD.X R11, R27.reuse, 0x1, R66, P2 ;  /* 0x000000011b0b7824 */ /* 0x040fe200010e0642 */
[----:B------:R-:W-:Y:S01]  /*1f50*/  PRMT R65, RZ, 0x7610, R65 ;  /* 0x00007610ff417816 */ /* 0x000fe20000000041 */
[----:B------:R-:W-:Y:S01]  /*1f60*/  IMAD.X R9, R27, 0x1, R64, P6 ;  /* 0x000000011b097824 */ /* 0x000fe200030e0640 */
[----:B------:R-:W-:-:S02]  /*1f70*/  ISETP.GT.AND P2, PT, R12, 0x3, PT ;  /* 0x000000030c00780c */ /* 0x000fc40003f44270 */
[----:B------:R1:W5:Y:S01]  /*1f80*/  @P5 LDG.E.U16 R39, desc[UR16][R10.64] ;  /* 0x000000100a275981 */ /* 0x000362000c1e1500 */
[-C--:B------:R-:W-:Y:S02]  /*1f90*/  LEA R4, P5, R17, R28.reuse, 0x1 ;  /* 0x0000001c11047211 */ /* 0x080fe400078a08ff */
[C---:B------:R-:W-:Y:S01]  /*1fa0*/  ISETP.GT.AND P6, PT, R12.reuse, 0x4, PT ;  /* 0x000000040c00780c */ /* 0x040fe20003fc4270 */
[----:B------:R2:W3:Y:S01]  /*1fb0*/  @P4 LDG.E.U16 R65, desc[UR16][R8.64] ;  /* 0x0000001008414981 */ /* 0x0004e2000c1e1500 */
[-C--:B------:R-:W-:Y:S01]  /*1fc0*/  LEA R6, P4, R25, R28.reuse, 0x1 ;  /* 0x0000001c19067211 */ /* 0x080fe200078808ff */
[C---:B------:R-:W-:Y:S01]  /*1fd0*/  IMAD.X R5, R27.reuse, 0x1, R62, P5 ;  /* 0x000000011b057824 */ /* 0x040fe200028e063e */
[----:B------:R-:W-:Y:S02]  /*1fe0*/  ISETP.GT.AND P5, PT, R12, 0x5, PT ;  /* 0x000000050c00780c */ /* 0x000fe40003fa4270 */
[----:B------:R-:W-:Y:S01]  /*1ff0*/  PRMT R67, RZ, 0x7610, R67 ;  /* 0x00007610ff437816 */ /* 0x000fe20000000043 */
[----:B------:R-:W-:Y:S01]  /*2000*/  IMAD.X R7, R27, 0x1, R60, P4 ;  /* 0x000000011b077824 */ /* 0x000fe200020e063c */
[----:B-1----:R-:W-:-:S02]  /*2010*/  LEA R10, P4, R21, R28, 0x1 ;  /* 0x0000001c150a7211 */ /* 0x002fc400078808ff */
[----:B------:R-:W-:Y:S02]  /*2020*/  PRMT R61, RZ, 0x7610, R61 ;  /* 0x00007610ff3d7816 */ /* 0x000fe4000000003d */
[----:B------:R-:W-:Y:S01]  /*2030*/  PRMT R63, RZ, 0x7610, R63 ;  /* 0x00007610ff3f7816 */ /* 0x000fe2000000003f */
[----:B------:R-:W-:Y:S01]  /*2040*/  IMAD.X R11, R27, 0x1, R58, P4 ;  /* 0x000000011b0b7824 */ /* 0x000fe200020e063a */
[----:B------:R-:W3:Y:S01]  /*2050*/  @P2 LDG.E.U16 R67, desc[UR16][R4.64] ;  /* 0x0000001004432981 */ /* 0x000ee2000c1e1500 */
[----:B------:R-:W-:-:S03]  /*2060*/  ISETP.GT.AND P2, PT, R12, 0x6, PT ;  /* 0x000000060c00780c */ /* 0x000fc60003f44270 */
[----:B------:R1:W4:Y:S01]  /*2070*/  @P6 LDG.E.U16 R61, desc[UR16][R6.64] ;  /* 0x00000010063d6981 */ /* 0x000322000c1e1500 */
[----:B--2---:R-:W-:Y:S02]  /*2080*/  LEA R8, P6, R19, R28, 0x1 ;  /* 0x0000001c13087211 */ /* 0x004fe400078c08ff */
[----:B------:R-:W-:Y:S01]  /*2090*/  PRMT R59, RZ, 0x7610, R59 ;  /* 0x00007610ff3b7816 */ /* 0x000fe2000000003b */
[----:B------:R2:W4:Y:S01]  /*20a0*/  @P5 LDG.E.U16 R63, desc[UR16][R10.64] ;  /* 0x000000100a3f5981 */ /* 0x000522000c1e1500 */
[C---:B------:R-:W-:Y:S01]  /*20b0*/  ISETP.GT.AND P4, PT, R12.reuse, 0x7, PT ;  /* 0x000000070c00780c */ /* 0x040fe20003f84270 */
[----:B------:R-:W-:Y:S01]  /*20c0*/  IMAD.X R9, R27, 0x1, R56, P6 ;  /* 0x000000011b097824 */ /* 0x000fe200030e0638 */
[----:B------:R-:W-:-:S04]  /*20d0*/  ISETP.GT.AND P5, PT, R12, 0x8, PT ;  /* 0x000000080c00780c */ /* 0x000fc80003fa4270 */
[----:B------:R-:W5:Y:S01]  /*20e0*/  @P2 LDG.E.U16 R59, desc[UR16][R8.64] ;  /* 0x00000010083b2981 */ /* 0x000f62000c1e1500 */
[-C--:B-1----:R-:W-:Y:S02]  /*20f0*/  LEA R6, P2, R24, R28.reuse, 0x1 ;  /* 0x0000001c18067211 */ /* 0x082fe400078408ff */
[-C--:B------:R-:W-:Y:S02]  /*2100*/  LEA R4, P6, R14, R28.reuse, 0x1 ;  /* 0x0000001c0e047211 */ /* 0x080fe400078c08ff */
[----:B------:R-:W-:Y:S01]  /*2110*/  PRMT R55, RZ, 0x7610, R55 ;  /* 0x00007610ff377816 */ /* 0x000fe20000000037 */
[C---:B------:R-:W-:Y:S01]  /*2120*/  IMAD.X R7, R27.reuse, 0x1, R52, P2 ;  /* 0x000000011b077824 */ /* 0x040fe200010e0634 */
[----:B------:R-:W-:Y:S01]  /*2130*/  PRMT R57, RZ, 0x7610, R57 ;  /* 0x00007610ff397816 */ /* 0x000fe20000000039 */
[----:B------:R-:W-:Y:S01]  /*2140*/  IMAD.X R5, R27, 0x1, R54, P6 ;  /* 0x000000011b057824 */ /* 0x000fe200030e0636 */
[----:B------:R-:W-:Y:S02]  /*2150*/  ISETP.GT.AND P2, PT, R12, 0xa, PT ;  /* 0x0000000a0c00780c */ /* 0x000fe40003f44270 */
[----:B------:R-:W5:Y:S01]  /*2160*/  @P5 LDG.E.U16 R55, desc[UR16][R6.64] ;  /* 0x0000001006375981 */ /* 0x000f62000c1e1500 */
[----:B------:R-:W-:-:S03]  /*2170*/  LEA R68, P5, R23, R28, 0x1 ;  /* 0x0000001c17447211 */ /* 0x000fc600078a08ff */
[----:B------:R1:W5:Y:S01]  /*2180*/  @P4 LDG.E.U16 R57, desc[UR16][R4.64] ;  /* 0x0000001004394981 */ /* 0x000362000c1e1500 */
[-C--:B--2---:R-:W-:Y:S01]  /*2190*/  LEA R10, P4, R22, R28.reuse, 0x1 ;  /* 0x0000001c160a7211 */ /* 0x084fe200078808ff */
[C---:B------:R-:W-:Y:S01]  /*21a0*/  IMAD.X R69, R27.reuse, 0x1, R40, P5 ;  /* 0x000000011b457824 */ /* 0x040fe200028e0628 */
[C---:B------:R-:W-:Y:S02]  /*21b0*/  ISETP.GT.AND P6, PT, R12.reuse, 0x9, PT ;  /* 0x000000090c00780c */ /* 0x040fe40003fc4270 */
[----:B------:R-:W-:Y:S01]  /*21c0*/  PRMT R51, RZ, 0x7610, R51 ;  /* 0x00007610ff337816 */ /* 0x000fe20000000033 */
[----:B------:R-:W-:Y:S01]  /*21d0*/  IMAD.X R11, R27, 0x1, R50, P4 ;  /* 0x000000011b0b7824 */ /* 0x000fe200020e0632 */
[----:B------:R-:W-:Y:S02]  /*21e0*/  ISETP.GT.AND P4, PT, R12, 0xb, PT ;  /* 0x0000000b0c00780c */ /* 0x000fe40003f84270 */
[----:B-1----:R-:W-:Y:S02]  /*21f0*/  LEA R4, P5, R20, R28, 0x1 ;  /* 0x0000001c14047211 */ /* 0x002fe400078a08ff */
[----:B------:R-:W5:Y:S01]  /*2200*/  @P2 LDG.E.U16 R51, desc[UR16][R68.64] ;  /* 0x0000001044332981 */ /* 0x000f62000c1e1500 */
[----:B------:R-:W-:-:S02]  /*2210*/  PRMT R8, RZ, 0x7610, R8 ;  /* 0x00007610ff087816 */ /* 0x000fc40000000008 */
[----:B------:R-:W-:Y:S01]  /*2220*/  ISETP.GT.AND P2, PT, R12, 0xc, PT ;  /* 0x0000000c0c00780c */ /* 0x000fe20003f44270 */
[C---:B------:R-:W-:Y:S01]  /*2230*/  IMAD.X R5, R27.reuse, 0x1, R38, P5 ;  /* 0x000000011b057824 */ /* 0x040fe200028e0626 */
[----:B------:R-:W-:Y:S02]  /*2240*/  LEA R6, P5, R18, R28, 0x1 ;  /* 0x0000001c12067211 */ /* 0x000fe400078a08ff */
[----:B------:R-:W-:Y:S01]  /*2250*/  PRMT R9, RZ, 0x7610, R9 ;  /* 0x00007610ff097816 */ /* 0x000fe20000000009 */
[----:B------:R1:W5:Y:S02]  /*2260*/  @P6 LDG.E.U16 R8, desc[UR16][R10.64] ;  /* 0x000000100a086981 */ /* 0x000364000c1e1500 */
[----:B------:R-:W-:-:S03]  /*2270*/  IMAD.X R7, R27, 0x1, R36, P5 ;  /* 0x000000011b077824 */ /* 0x000fc600028e0624 */
[----:B------:R2:W5:Y:S01]  /*2280*/  @P4 LDG.E.U16 R9, desc[UR16][R4.64] ;  /* 0x0000001004094981 */ /* 0x000562000c1e1500 */
[----:B------:R-:W-:Y:S02]  /*2290*/  ISETP.GT.AND P4, PT, R12, 0xd, PT ;  /* 0x0000000d0c00780c */ /* 0x000fe40003f84270 */
[----:B-1----:R-:W-:-:S06]  /*22a0*/  PRMT R10, RZ, 0x7610, R10 ;  /* 0x00007610ff0a7816 */ /* 0x002fcc000000000a */
[----:B------:R1:W5:Y:S01]  /*22b0*/  @P2 LDG.E.U16 R10, desc[UR16][R6.64] ;  /* 0x00000010060a2981 */ /* 0x000362000c1e1500 */
[----:B------:R-:W-:Y:S02]  /*22c0*/  LEA R68, P2, R16, R28, 0x1 ;  /* 0x0000001c10447211 */ /* 0x000fe400078408ff */
[----:B------:R-:W-:-:S03]  /*22d0*/  PRMT R41, RZ, 0x7610, R41 ;  /* 0x00007610ff297816 */ /* 0x000fc60000000029 */
[----:B------:R-:W-:Y:S01]  /*22e0*/  IMAD.X R69, R27, 0x1, R34, P2 ;  /* 0x000000011b457824 */ /* 0x000fe200010e0622 */
[----:B--2---:R-:W-:-:S04]  /*22f0*/  LEA R4, P2, R15, R28, 0x1 ;  /* 0x0000001c0f047211 */ /* 0x004fc800078408ff */
[----:B------:R2:W5:Y:S01]  /*2300*/  @P4 LDG.E.U16 R41, desc[UR16][R68.64] ;  /* 0x0000001044294981 */ /* 0x000562000c1e1500 */
[C---:B------:R-:W-:Y:S01]  /*2310*/  ISETP.GT.AND P4, PT, R12.reuse, 0xe, PT ;  /* 0x0000000e0c00780c */ /* 0x040fe20003f84270 */
[----:B------:R-:W-:Y:S01]  /*2320*/  IMAD.X R5, R27, 0x1, R32, P2 ;  /* 0x000000011b057824 */ /* 0x000fe200010e0620 */
[C---:B------:R-:W-:Y:S02]  /*2330*/  ISETP.GT.AND P2, PT, R12.reuse, RZ, PT ;  /* 0x000000ff0c00720c */ /* 0x040fe40003f44270 */
[----:B------:R-:W-:Y:S02]  /*2340*/  PRMT R11, RZ, 0x7610, R11 ;  /* 0x00007610ff0b7816 */ /* 0x000fe4000000000b */
[----:B------:R-:W-:Y:S01]  /*2350*/  ISETP.GT.AND P5, PT, R12, 0xf, PT ;  /* 0x0000000f0c00780c */ /* 0x000fe20003fa4270 */
[----:B------:R-:W-:Y:S01]  /*2360*/  USHF.L.U32 UR4, UR4, 0x1f, URZ ;  /* 0x0000001f04047899 */ /* 0x000fe200080006ff */
[----:B------:R-:W-:-:S05]  /*2370*/  PRMT R53, RZ, 0x7610, R53 ;  /* 0x00007610ff357816 */ /* 0x000fca0000000035 */
[----:B------:R0:W5:Y:S01]  /*2380*/  @P4 LDG.E.U16 R11, desc[UR16][R4.64] ;  /* 0x00000010040b4981 */ /* 0x000162000c1e1500 */
[----:B-1----:R-:W-:Y:S01]  /*2390*/  LEA R6, P4, R31, R28, 0x1 ;  /* 0x0000001c1f067211 */ /* 0x002fe200078808ff */
[----:B------:R-:W-:Y:S01]  /*23a0*/  @P2 IMAD.MOV.U32 R29, RZ, RZ, R27 ;  /* 0x000000ffff1d2224 */ /* 0x000fe200078e001b */
[----:B--2---:R-:W-:-:S03]  /*23b0*/  PRMT R68, RZ, 0x7610, R68 ;  /* 0x00007610ff447816 */ /* 0x004fc60000000044 */
[----:B------:R-:W-:Y:S01]  /*23c0*/  IMAD.X R7, R27, 0x1, R30, P4 ;  /* 0x000000011b077824 */ /* 0x000fe200020e061e */
[----:B------:R-:W5:Y:S01]  /*23d0*/  @P2 LDG.E.U16 R53, desc[UR16][R28.64] ;  /* 0x000000101c352981 */ /* 0x000f62000c1e1500 */
[----:B0-----:R-:W-:-:S03]  /*23e0*/  IMAD.U32 R4, RZ, RZ, UR4 ;  /* 0x00000004ff047e24 */ /* 0x001fc6000f8e00ff */
[----:B------:R4:W5:Y:S01]  /*23f0*/  @P5 LDG.E.U16 R68, desc[UR16][R6.64] ;  /* 0x0000001006445981 */ /* 0x000962000c1e1500 */
[----:B------:R-:W0:Y:S01]  /*2400*/  SYNCS.PHASECHK.TRANS64.TRYWAIT P2, [UR11], R4 ;  /* 0x00000004ff0075a7 */ /* 0x000e22000804110b */
[----:B---3--:R-:W-:Y:S02]  /*2410*/  PRMT R5, R65, 0x5410, R67 ;  /* 0x0000541041057816 */ /* 0x008fe40000000043 */
[----:B----4-:R-:W-:Y:S01]  /*2420*/  PRMT R6, R61, 0x5410, R63 ;  /* 0x000054103d067816 */ /* 0x010fe2000000003f */
[----:B0-----:R-:W-:Y:S06]  /*2430*/  @!P2 BRA `(.L_x_9) ;  /* 0x000000140068a947 */ /* 0x001fec0003800000 */
.L_x_17:
[----:B-----5:R-:W-:Y:S01]  /*2440*/  PRMT R7, R59, 0x5410, R57 ;  /* 0x000054103b077816 */ /* 0x020fe20000000039 */
[----:B------:R-:W-:Y:S01]  /*2450*/  IMAD.WIDE R44, R33, 0x2, R44 ;  /* 0x00000002212c7825 */ /* 0x000fe200078e022c */
[----:B------:R-:W-:Y:S02]  /*2460*/  PRMT R8, R55, 0x5410, R8 ;  /* 0x0000541037087816 */ /* 0x000fe40000000008 */
[----:B------:R-:W-:Y:S01]  /*2470*/  PRMT R9, R51, 0x5410, R9 ;  /* 0x0000541033097816 */ /* 0x000fe20000000009 */
[----:B------:R-:W-:Y:S01]  /*2480*/  IMAD.WIDE R46, R33, 0x2, R46 ;  /* 0x00000002212e7825 */ /* 0x000fe200078e022e */
[----:B------:R-:W-:Y:S02]  /*2490*/  PRMT R10, R10, 0x5410, R41 ;  /* 0x000054100a0a7816 */ /* 0x000fe40000000029 */
[----:B------:R-:W-:Y:S01]  /*24a0*/  PRMT R11, R11, 0x5410, R68 ;  /* 0x000054100b0b7816 */ /* 0x000fe20000000044 */
[----:B------:R-:W-:Y:S01]  /*24b0*/  IMAD.WIDE R48, R33, 0x2, R48 ;  /* 0x0000000221307825 */ /* 0x000fe200078e0230 */
[----:B------:R-:W-:-:S02]  /*24c0*/  PRMT R4, R53, 0x5410, R39 ;  /* 0x0000541035047816 */ /* 0x000fc40000000027 */
[----:B------:R-:W-:Y:S01]  /*24d0*/  ISETP.GE.AND P2, PT, R13, R12, PT ;  /* 0x0000000c0d00720c */ /* 0x000fe20003f46270 */
[----:B------:R-:W-:Y:S01]  /*24e0*/  IMAD.WIDE R42, R33, 0x2, R42 ;  /* 0x00000002212a7825 */ /* 0x000fe200078e022a */
[----:B------:R0:W-:Y:S01]  /*24f0*/  STTM.x8 tmem[UR10+0x20], R4 ;  /* 0x00002004000079ed */ /* 0x0001e200081c000a */
[----:B------:R-:W1:Y:S01]  /*2500*/  FENCE.VIEW.ASYNC.T ;  /* 0x00000000000073c6 */ /* 0x000e620000000200 */
[----:B------:R-:W-:Y:S01]  /*2510*/  PRMT R68, RZ, 0x7610, R68 ;  /* 0x00007610ff447816 */ /* 0x000fe20000000044 */
[----:B-1----:R-:W-:Y:S01]  /*2520*/  BAR.SYNC.DEFER_BLOCKING 0x0 ;  /* 0x0000000000007b1d */ /* 0x002fe20000010000 */
[----:B------:R-:W-:Y:S02]  /*2530*/  PRMT R29, RZ, 0x7610, R29 ;  /* 0x00007610ff1d7816 */ /* 0x000fe4000000001d */
[----:B------:R-:W-:Y:S02]  /*2540*/  PRMT R39, RZ, 0x7610, R39 ;  /* 0x00007610ff277816 */ /* 0x000fe40000000027 */
[----:B------:R-:W-:-:S03]  /*2550*/  PRMT R41, RZ, 0x7610, R41 ;  /* 0x00007610ff297816 */ /* 0x000fc60000000029 */
[----:B------:R-:W2:Y:S04]  /*2560*/  @!P2 LDG.E.U16 R68, desc[UR16][R48.64] ;  /* 0x000000103044a981 */ /* 0x000ea8000c1e1500 */
[----:B------:R-:W3:Y:S04]  /*2570*/  @!P2 LDG.E.U16 R29, desc[UR16][R46.64] ;  /* 0x000000102e1da981 */ /* 0x000ee8000c1e1500 */
[----:B------:R-:W4:Y:S04]  /*2580*/  @!P2 LDG.E.U16 R39, desc[UR16][R44.64] ;  /* 0x000000102c27a981 */ /* 0x000f28000c1e1500 */
[----:B------:R-:W4:Y:S01]  /*2590*/  @!P2 LDG.E.U16 R41, desc[UR16][R42.64] ;  /* 0x000000102a29a981 */ /* 0x000f22000c1e1500 */
[----:B------:R-:W-:Y:S01]  /*25a0*/  ULEA UR11, UR13, UR14, 0x3 ;  /* 0x0000000e0d0b7291 */ /* 0x000fe2000f8e18ff */
[----:B------:R-:W-:Y:S03]  /*25b0*/  BAR.SYNC.DEFER_BLOCKING 0x0 ;  /* 0x0000000000007b1d */ /* 0x000fe60000010000 */
[----:B------:R-:W-:-:S03]  /*25c0*/  UIADD3 UR11, UPT, UPT, UR11, 0x800, URZ ;  /* 0x000008000b0b7890 */ /* 0x000fc6000fffe0ff */
[----:B--2---:R0:W-:Y:S04]  /*25d0*/  STS.U16 [R35+UR14+0x400], R68 ;  /* 0x0004004423007988 */ /* 0x0041e8000800040e */
[----:B---3--:R0:W-:Y:S04]  /*25e0*/  STS.U16 [R35+UR14+0x500], R29 ;  /* 0x0005001d23007988 */ /* 0x0081e8000800040e */
[----:B----4-:R0:W-:Y:S04]  /*25f0*/  STS.U16 [R35+UR14+0x600], R39 ;  /* 0x0006002723007988 */ /* 0x0101e8000800040e */
[----:B------:R0:W-:Y:S01]  /*2600*/  STS.U16 [R35+UR14+0x700], R41 ;  /* 0x0007002923007988 */ /* 0x0001e2000800040e */
[----:B------:R1:W-:Y:S06]  /*2610*/  MEMBAR.ALL.CTA ;  /* 0x0000000000007992 */ /* 0x0003ec0000008000 */
[----:B-1----:R-:W1:Y:S02]  /*2620*/  FENCE.VIEW.ASYNC.S ;  /* 0x00000000000073c6 */ /* 0x002e640000000000 */
[----:B-1----:R-:W-:Y:S06]  /*2630*/  BAR.SYNC.DEFER_BLOCKING 0x0 ;  /* 0x0000000000007b1d */ /* 0x002fec0000010000 */
[----:B------:R-:W-:Y:S05]  /*2640*/  @P0 BRA `(.L_x_10) ;  /* 0x0000000000240947 */ /* 0x000fea0003800000 */
[----:B------:R-:W-:Y:S01]  /*2650*/  UMOV UR6, UR11 ;  /* 0x0000000b00067c82 */ /* 0x000fe20008000000 */
[----:B------:R-:W-:Y:S01]  /*2660*/  UMOV UR7, URZ ;  /* 0x000000ff00077c82 */ /* 0x000fe20008000000 */
[----:B------:R-:W-:Y:S01]  /*2670*/  UMOV UR9, 0xc0004010 ;  /* 0xc000401000097882 */ /* 0x000fe20000000000 */
[----:B------:R-:W-:Y:S01]  /*2680*/  UMOV UR20, 0x0 ;  /* 0x0000000000147882 */ /* 0x000fe20000000000 */
[----:B------:R-:W-:Y:S01]  /*2690*/  UMOV UR21, 0x8080010 ;  /* 0x0808001000157882 */ /* 0x000fe20000000000 */
[----:B------:R-:W-:Y:S01]  /*26a0*/  UMOV UR4, UR6 ;  /* 0x0000000600047c82 */ /* 0x000fe20008000000 */
[----:B------:R1:W-:Y:S01]  /*26b0*/  UTCHMMA tmem[UR18], gdesc[UR8], tmem[UR15], tmem[UR20], idesc[UR21], UPT ;  /* 0x00ff1408120079ea */ /* 0x0003e2000b80000f */
[----:B------:R1:W-:Y:S01]  /*26c0*/  UTCBAR [UR4], URZ ;  /* 0x000000ff040073e9 */ /* 0x0003e200080000ff */
[----:B------:R-:W-:Y:S02]  /*26d0*/  NOP ;  /* 0x0000000000007918 */ /* 0x000fe40000000000 */
.L_x_10:
[----:B------:R-:W-:Y:S01]  /*26e0*/  UIADD3 UR13, UPT, UPT, UR13, 0x1, URZ ;  /* 0x000000010d0d7890 */ /* 0x000fe2000fffe0ff */
[----:B0-----:R-:W-:Y:S01]  /*26f0*/  IMAD.MOV.U32 R29, RZ, RZ, R27 ;  /* 0x000000ffff1d7224 */ /* 0x001fe200078e001b */
[----:B------:R-:W-:Y:S01]  /*2700*/  UIADD3 UR12, UPT, UPT, UR12, -0x1, URZ ;  /* 0xffffffff0c0c7890 */ /* 0x000fe2000fffe0ff */
[----:B------:R-:W-:Y:S01]  /*2710*/  VIADD R12, R12, 0xfffffff0 ;  /* 0xfffffff00c0c7836 */ /* 0x000fe20000000000 */
[----:B------:R-:W-:Y:S01]  /*2720*/  UISETP.GT.AND UP0, UPT, UR13, 0x1, UPT ;  /* 0x000000010d00788c */ /* 0x000fe2000bf04270 */
[----:B------:R-:W-:-:S03]  /*2730*/  IMAD.WIDE R28, R37, 0x2, R28 ;  /* 0x00000002251c7825 */ /* 0x000fc600078e021c */
[----:B-1----:R-:W-:Y:S01]  /*2740*/  USEL UR4, URZ, 0x1, !UP0 ;  /* 0x00000001ff047887 */ /* 0x002fe2000c000000 */
[----:B------:R-:W-:Y:S01]  /*2750*/  IMAD.MOV.U32 R27, RZ, RZ, R29 ;  /* 0x000000ffff1b7224 */ /* 0x000fe200078e001d */
[----:B------:R-:W-:Y:S02]  /*2760*/  USEL UR13, UR13, URZ, !UP0 ;  /* 0x000000ff0d0d7287 */ /* 0x000fe4000c000000 */
[----:B------:R-:W-:Y:S02]  /*2770*/  UISETP.NE.U32.AND UP0, UPT, UR12, URZ, UPT ;  /* 0x000000ff0c00728c */ /* 0x000fe4000bf05070 */
[----:B------:R-:W-:-:S03]  /*2780*/  ULOP3.LUT UR6, UR5, UR4, URZ, 0x3c, !UPT ;  /* 0x0000000405067292 */ /* 0x000fc6000f8e3cff */
[----:B------:R-:W-:-:S04]  /*2790*/  UMOV UR4, UR5 ;  /* 0x0000000500047c82 */ /* 0x000fc80008000000 */
[----:B------:R-:W-:Y:S01]  /*27a0*/  UMOV UR5, UR6 ;  /* 0x0000000600057c82 */ /* 0x000fe20008000000 */
[----:B------:R-:W-:Y:S05]  /*27b0*/  BRA.U UP0, `(.L_x_11) ;  /* 0xfffffff500cc7547 */ /* 0x000fea000b83ffff */
.L_x_8:
[----:B------:R-:W-:Y:S01]  /*27c0*/  ISETP.GE.AND P0, PT, R3, 0x10, PT ;  /* 0x000000100300780c */ /* 0x000fe20003f06270 */
[----:B------:R-:W2:Y:S01]  /*27d0*/  LDCU UR5, c[0x0][0x3b4] ;  /* 0x00007680ff0577ac */ /* 0x000ea20008000800 */
[----:B------:R-:W3:Y:S11]  /*27e0*/  LDCU.128 UR20, c[0x0][0x390] ;  /* 0x00007200ff1477ac */ /* 0x000ef60008000c00 */
[----:B------:R-:W-:Y:S05]  /*27f0*/  @!P0 BRA `(.L_x_12) ;  /* 0x0000000000108947 */ /* 0x000fea0003800000 */
[----:B------:R-:W-:-:S06]  /*2800*/  USHF.L.U32 UR4, UR4, 0x1f, URZ ;  /* 0x0000001f04047899 */ /* 0x000fcc00080006ff */
[----:B------:R-:W-:-:S04]  /*2810*/  IMAD.U32 R3, RZ, RZ, UR4 ;  /* 0x00000004ff037e24 */ /* 0x000fc8000f8e00ff */
[----:B------:R-:W4:Y:S02]  /*2820*/  SYNCS.PHASECHK.TRANS64.TRYWAIT P0, [UR11], R3 ;  /* 0x00000003ff0075a7 */ /* 0x000f24000800110b */
[----:B----4-:R-:W-:Y:S05]  /*2830*/  @!P0 BRA `(.L_x_13) ;  /* 0x0000001000748947 */ /* 0x010fea0003800000 */
.L_x_12:
[----:B------:R-:W-:Y:S01]  /*2840*/  BAR.SYNC.DEFER_BLOCKING 0x0 ;  /* 0x0000000000007b1d */ /* 0x000fe20000010000 */
[----:B------:R-:W-:Y:S01]  /*2850*/  VIADD R37, R2, 0x2 ;  /* 0x0000000202257836 */ /* 0x000fe20000000000 */
[C---:B---3--:R-:W-:Y:S01]  /*2860*/  ISETP.GE.AND P0, PT, R0.reuse, UR22, PT ;  /* 0x0000001600007c0c */ /* 0x048fe2000bf06270 */
[----:B--2---:R-:W-:Y:S02]  /*2870*/  IMAD R3, R0, UR5, RZ ;  /* 0x0000000500037c24 */ /* 0x004fe4000f8e02ff */
[C---:B------:R-:W-:Y:S01]  /*2880*/  VIADD R38, R2.reuse, 0x1 ;  /* 0x0000000102267836 */ /* 0x040fe20000000000 */
[----:B------:R-:W2:Y:S01]  /*2890*/  LDCU UR4, c[0x0][0x3b8] ;  /* 0x00007700ff0477ac */ /* 0x000ea20008000800 */
[----:B------:R-:W-:Y:S01]  /*28a0*/  ISETP.LT.AND P5, PT, R37, UR23, !P0 ;  /* 0x0000001725007c0c */ /* 0x000fe2000c7a1270 */
[C---:B------:R-:W-:Y:S01]  /*28b0*/  VIADD R45, R2.reuse, 0x3 ;  /* 0x00000003022d7836 */ /* 0x040fe20000000000 */
[----:B------:R-:W-:Y:S01]  /*28c0*/  LEA R0, P4, R3, UR20, 0x1 ;  /* 0x0000001403007c11 */ /* 0x000fe2000f8808ff */
[----:B------:R-:W-:Y:S01]  /*28d0*/  VIADD R44, R2, 0x4 ;  /* 0x00000004022c7836 */ /* 0x000fe20000000000 */
[----:B------:R-:W-:-:S02]  /*28e0*/  ISETP.LT.AND P2, PT, R38, UR23, !P0 ;  /* 0x0000001726007c0c */ /* 0x000fc4000c741270 */
[----:B------:R-:W-:Y:S01]  /*28f0*/  LEA.HI.X.SX32 R3, R3, UR21, 0x1, P4 ;  /* 0x0000001503037c11 */ /* 0x000fe2000a0f0eff */
[----:B------:R-:W3:Y:S02]  /*2900*/  @!P3 SYNCS.CCTL.IV [UR14+0x800] ;  /* 0x00080000ff00b9b1 */ /* 0x000ee4000800000e */
[----:B---3--:R-:W-:Y:S01]  /*2910*/  BAR.SYNC.DEFER_BLOCKING 0x0 ;  /* 0x0000000000007b1d */ /* 0x008fe20000010000 */
[----:B--2---:R-:W-:-:S05]  /*2920*/  IMAD R36, R2, UR4, RZ ;  /* 0x0000000402247c24 */ /* 0x004fca000f8e02ff */
[C---:B------:R-:W-:Y:S01]  /*2930*/  LEA R38, P6, R36.reuse, R0, 0x1 ;  /* 0x0000000024267211 */ /* 0x040fe200078c08ff */
[----:B-1----:R-:W1:Y:S03]  /*2940*/  LDTM.x32 R4, tmem[UR10] ;  /* 0x0000000a000479ee */ /* 0x002e6600082c0000 */
[----:B------:R-:W-:Y:S01]  /*2950*/  LEA.HI.X.SX32 R39, R36, R3, 0x1, P6 ;  /* 0x0000000324277211 */ /* 0x000fe200030f0eff */
[----:B------:R-:W2:Y:S01]  /*2960*/  @!P3 SYNCS.CCTL.IV [UR14+0x808] ;  /* 0x00080800ff00b9b1 */ /* 0x000ea2000800000e */
[----:B------:R-:W-:Y:S01]  /*2970*/  ISETP.LT.AND P3, PT, R2, UR23, !P0 ;  /* 0x0000001702007c0c */ /* 0x000fe2000c761270 */
[----:B------:R-:W-:Y:S01]  /*2980*/  NOP ;  /* 0x0000000000007918 */ /* 0x000fe20000000000 */
[----:B-1----:R-:W-:Y:S01]  /*2990*/  F2FP.F16.F32.PACK_AB R43, R5, R4 ;  /* 0x00000004052b723e */ /* 0x002fe200000000ff */
[----:B------:R-:W-:Y:S01]  /*29a0*/  VIADD R5, R36, UR4 ;  /* 0x0000000424057c36 */ /* 0x000fe20008000000 */
[----:B------:R-:W-:Y:S01]  /*29b0*/  F2FP.F16.F32.PACK_AB R6, R7, R6 ;  /* 0x000000060706723e */ /* 0x000fe200000000ff */
[----:B------:R-:W-:Y:S01]  /*29c0*/  VIADD R7, R2, 0x6 ;  /* 0x0000000602077836 */ /* 0x000fe20000000000 */
[----:B------:R-:W-:Y:S01]  /*29d0*/  F2FP.F16.F32.PACK_AB R11, R11, R10 ;  /* 0x0000000a0b0b723e */ /* 0x000fe200000000ff */
[C---:B------:R-:W-:Y:S01]  /*29e0*/  VIADD R37, R5.reuse, UR4 ;  /* 0x0000000405257c36 */ /* 0x040fe20008000000 */
[----:B------:R-:W-:-:S05]  /*29f0*/  LEA R40, P4, R5, R0, 0x1 ;  /* 0x0000000005287211 */ /* 0x000fca00078808ff */
[----:B------:R1:W-:Y:S01]  /*2a00*/  @P3 STG.E.U16 desc[UR16][R38.64], R43 ;  /* 0x0000002b26003986 */ /* 0x0003e2000c101510 */
[----:B------:R-:W-:Y:S01]  /*2a10*/  F2FP.F16.F32.PACK_AB R12, R13, R12 ;  /* 0x0000000c0d0c723e */ /* 0x000fe200000000ff */
[C---:B------:R-:W-:Y:S01]  /*2a20*/  VIADD R42, R37.reuse, UR4 ;  /* 0x00000004252a7c36 */ /* 0x040fe20008000000 */
[-C--:B------:R-:W-:Y:S02]  /*2a30*/  LEA R4, P6, R37, R0.reuse, 0x1 ;  /* 0x0000000025047211 */ /* 0x080fe400078c08ff */
[-C--:B------:R-:W-:Y:S02]  /*2a40*/  LEA.HI.X.SX32 R41, R5, R3.reuse, 0x1, P4 ;  /* 0x0000000305297211 */ /* 0x080fe400020f0eff */
[C---:B------:R-:W-:Y:S02]  /*2a50*/  LEA R36, P4, R42.reuse, R0, 0x1 ;  /* 0x000000002a247211 */ /* 0x040fe400078808ff */
[-C--:B------:R-:W-:Y:S02]  /*2a60*/  LEA.HI.X.SX32 R5, R37, R3.reuse, 0x1, P6 ;  /* 0x0000000325057211 */ /* 0x080fe400030f0eff */
[C---:B------:R-:W-:Y:S01]  /*2a70*/  LEA.HI.X.SX32 R37, R42.reuse, R3, 0x1, P4 ;  /* 0x000000032a257211 */ /* 0x040fe200020f0eff */
[----:B------:R-:W-:Y:S01]  /*2a80*/  VIADD R42, R42, UR4 ;  /* 0x000000042a2a7c36 */ /* 0x000fe20008000000 */
[----:B------:R-:W-:Y:S01]  /*2a90*/  ISETP.LT.AND P6, PT, R45, UR23, !P0 ;  /* 0x000000172d007c0c */ /* 0x000fe2000c7c1270 */
[----:B------:R-:W-:Y:S01]  /*2aa0*/  VIADD R45, R2, 0x5 ;  /* 0x00000005022d7836 */ /* 0x000fe20000000000 */
[----:B------:R-:W-:Y:S01]  /*2ab0*/  ISETP.LT.AND P4, PT, R44, UR23, !P0 ;  /* 0x000000172c007c0c */ /* 0x000fe2000c781270 */
[----:B-1----:R-:W-:Y:S01]  /*2ac0*/  VIADD R38, R42, UR4 ;  /* 0x000000042a267c36 */ /* 0x002fe20008000000 */
[----:B------:R-:W-:Y:S01]  /*2ad0*/  PRMT R44, R43, 0x7632, R44 ;  /* 0x000076322b2c7816 */ /* 0x000fe2000000002c */
[----:B------:R-:W-:Y:S01]  /*2ae0*/  VIADD R39, R2, 0x7 ;  /* 0x0000000702277836 */ /* 0x000fe20000000000 */
[----:B------:R-:W-:-:S02]  /*2af0*/  ISETP.LT.AND P3, PT, R45, UR23, !P0 ;  /* 0x000000172d007c0c */ /* 0x000fc4000c761270 */
[----:B------:R-:W-:Y:S01]  /*2b00*/  PRMT R13, R12, 0x7632, R13 ;  /* 0x000076320c0d7816 */ /* 0x000fe2000000000d */
[----:B------:R1:W-:Y:S01]  /*2b10*/  @P2 STG.E.U16 desc[UR16][R40.64], R44 ;  /* 0x0000002c28002986 */ /* 0x0003e2000c101510 */
[----:B------:R-:W-:Y:S02]  /*2b20*/  ISETP.LT.AND P2, PT, R7, UR23, !P0 ;  /* 0x0000001707007c0c */ /* 0x000fe4000c741270 */
[----:B------:R-:W-:Y:S02]  /*2b30*/  PRMT R7, R6, 0x7632, R7 ;  /* 0x0000763206077816 */ /* 0x000fe40000000007 */
[----:B------:R-:W-:Y:S02]  /*2b40*/  F2FP.F16.F32.PACK_AB R14, R15, R14 ;  /* 0x0000000e0f0e723e */ /* 0x000fe400000000ff */
[----:B------:R-:W-:Y:S02]  /*2b50*/  F2FP.F16.F32.PACK_AB R16, R17, R16 ;  /* 0x000000101110723e */ /* 0x000fe400000000ff */
[----:B------:R-:W-:-:S02]  /*2b60*/  F2FP.F16.F32.PACK_AB R18, R19, R18 ;  /* 0x000000121312723e */ /* 0x000fc400000000ff */
[----:B------:R-:W-:Y:S02]  /*2b70*/  F2FP.F16.F32.PACK_AB R20, R21, R20 ;  /* 0x000000141514723e */ /* 0x000fe400000000ff */
[----:B-1----:R-:W-:Y:S02]  /*2b80*/  PRMT R41, R6, 0x7610, R41 ;  /* 0x0000761006297816 */ /* 0x002fe40000000029 */
[----:B------:R-:W-:Y:S02]  /*2b90*/  F2FP.F16.F32.PACK_AB R22, R23, R22 ;  /* 0x000000161716723e */ /* 0x000fe400000000ff */
[----:B------:R-:W-:Y:S01]  /*2ba0*/  F2FP.F16.F32.PACK_AB R24, R25, R24 ;  /* 0x000000181918723e */ /* 0x000fe200000000ff */
[----:B------:R1:W-:Y:S01]  /*2bb0*/  @P5 STG.E.U16 desc[UR16][R4.64], R41 ;  /* 0x0000002904005986 */ /* 0x0003e2000c101510 */
[----:B------:R-:W-:Y:S02]  /*2bc0*/  LEA R6, P5, R42, R0, 0x1 ;  /* 0x000000002a067211 */ /* 0x000fe400078a08ff */
[----:B------:R-:W-:Y:S01]  /*2bd0*/  F2FP.F16.F32.PACK_AB R26, R27, R26 ;  /* 0x0000001a1b1a723e */ /* 0x000fe200000000ff */
[----:B------:R3:W-:Y:S01]  /*2be0*/  @P6 STG.E.U16 desc[UR16][R36.64], R7 ;  /* 0x0000000724006986 */ /* 0x0007e2000c101510 */
[----:B------:R-:W-:-:S02]  /*2bf0*/  F2FP.F16.F32.PACK_AB R28, R29, R28 ;  /* 0x0000001c1d1c723e */ /* 0x000fc400000000ff */
[----:B------:R-:W-:Y:S02]  /*2c00*/  F2FP.F16.F32.PACK_AB R30, R31, R30 ;  /* 0x0000001e1f1e723e */ /* 0x000fe400000000ff */
[----:B------:R-:W-:Y:S02]  /*2c10*/  F2FP.F16.F32.PACK_AB R32, R33, R32 ;  /* 0x000000202120723e */ /* 0x000fe400000000ff */
[----:B------:R-:W-:Y:S02]  /*2c20*/  F2FP.F16.F32.PACK_AB R34, R35, R34 ;  /* 0x000000222322723e */ /* 0x000fe400000000ff */
[----:B-1----:R-:W-:Y:S02]  /*2c30*/  F2FP.F16.F32.PACK_AB R5, R9, R8 ;  /* 0x000000080905723e */ /* 0x002fe400000000ff */
[----:B------:R-:W-:Y:S02]  /*2c40*/  LEA R8, P6, R38, R0, 0x1 ;  /* 0x0000000026087211 */ /* 0x000fe400078c08ff */
[----:B---3--:R-:W-:-:S02]  /*2c50*/  LEA.HI.X.SX32 R7, R42, R3, 0x1, P5 ;  /* 0x000000032a077211 */ /* 0x008fc400028f0eff */
[C---:B------:R-:W-:Y:S01]  /*2c60*/  LEA.HI.X.SX32 R9, R38.reuse, R3, 0x1, P6 ;  /* 0x0000000326097211 */ /* 0x040fe200030f0eff */
[----:B------:R-:W-:Y:S01]  /*2c70*/  VIADD R38, R38, UR4 ;  /* 0x0000000426267c36 */ /* 0x000fe20008000000 */
[C---:B------:R-:W-:Y:S02]  /*2c80*/  PRMT R37, R5.reuse, 0x7610, R37 ;  /* 0x0000761005257816 */ /* 0x040fe40000000025 */
[----:B------:R-:W-:Y:S01]  /*2c90*/  PRMT R40, R5, 0x7632, R40 ;  /* 0x0000763205287816 */ /* 0x000fe20000000028 */
[----:B------:R-:W-:Y:S01]  /*2ca0*/  VIADD R5, R2, 0x9 ;  /* 0x0000000902057836 */ /* 0x000fe20000000000 */
[C---:B------:R-:W-:Y:S01]  /*2cb0*/  LEA R4, P6, R38.reuse, R0, 0x1 ;  /* 0x0000000026047211 */ /* 0x040fe200078c08ff */
[----:B------:R-:W-:Y:S01]  /*2cc0*/  VIADD R36, R38, UR4 ;  /* 0x0000000426247c36 */ /* 0x000fe20008000000 */
[----:B------:R1:W-:Y:S01]  /*2cd0*/  @P4 STG.E.U16 desc[UR16][R6.64], R37 ;  /* 0x0000002506004986 */ /* 0x0003e2000c101510 */
[----:B------:R-:W-:Y:S01]  /*2ce0*/  ISETP.LT.AND P5, PT, R39, UR23, !P0 ;  /* 0x0000001727007c0c */ /* 0x000fe2000c7a1270 */
[----:B------:R-:W-:-:S02]  /*2cf0*/  VIADD R39, R2, 0x8 ;  /* 0x0000000802277836 */ /* 0x000fc40000000000 */
[----:B------:R3:W-:Y:S01]  /*2d00*/  @P3 STG.E.U16 desc[UR16][R8.64], R40 ;  /* 0x0000002808003986 */ /* 0x0007e2000c101510 */
[----:B------:R-:W-:Y:S02]  /*2d10*/  ISETP.LT.AND P3, PT, R5, UR23, !P0 ;  /* 0x0000001705007c0c */ /* 0x000fe4000c761270 */
[----:B------:R-:W-:Y:S02]  /*2d20*/  LEA.HI.X.SX32 R5, R38, R3, 0x1, P6 ;  /* 0x0000000326057211 */ /* 0x000fe400030f0eff */
[----:B------:R-:W-:Y:S02]  /*2d30*/  LEA R10, P6, R36, R0, 0x1 ;  /* 0x00000000240a7211 */ /* 0x000fe400078c08ff */
[----:B------:R-:W-:Y:S01]  /*2d40*/  PRMT R38, R11, 0x7632, R38 ;  /* 0x000076320b267816 */ /* 0x000fe20000000026 */
[C---:B-1----:R-:W-:Y:S01]  /*2d50*/  VIADD R6, R2.reuse, 0xa ;  /* 0x0000000a02067836 */ /* 0x042fe20000000000 */
[----:B------:R-:W-:Y:S01]  /*2d60*/  ISETP.LT.AND P4, PT, R39, UR23, !P0 ;  /* 0x0000001727007c0c */ /* 0x000fe2000c781270 */
[----:B------:R-:W-:Y:S01]  /*2d70*/  VIADD R7, R2, 0xb ;  /* 0x0000000b02077836 */ /* 0x000fe20000000000 */
[----:B---3--:R-:W-:-:S02]  /*2d80*/  PRMT R9, R11, 0x7610, R9 ;  /* 0x000076100b097816 */ /* 0x008fc40000000009 */
[CC--:B------:R-:W-:Y:S01]  /*2d90*/  LEA.HI.X.SX32 R11, R36.reuse, R3.reuse, 0x1, P6 ;  /* 0x00000003240b7211 */ /* 0x0c0fe200030f0eff */
[----:B------:R-:W-:Y:S02]  /*2da0*/  VIADD R36, R36, UR4 ;  /* 0x0000000424247c36 */ /* 0x000fe40008000000 */
[----:B------:R1:W-:Y:S01]  /*2db0*/  @P2 STG.E.U16 desc[UR16][R4.64], R9 ;  /* 0x0000000904002986 */ /* 0x0003e2000c101510 */
[----:B------:R-:W-:Y:S01]  /*2dc0*/  ISETP.LT.AND P2, PT, R6, UR23, !P0 ;  /* 0x0000001706007c0c */ /* 0x000fe2000c741270 */
[C---:B------:R-:W-:Y:S01]  /*2dd0*/  VIADD R37, R36.reuse, UR4 ;  /* 0x0000000424257c36 */ /* 0x040fe20008000000 */
[C---:B------:R-:W-:Y:S01]  /*2de0*/  LEA R6, P6, R36.reuse, R0, 0x1 ;  /* 0x0000000024067211 */ /* 0x040fe200078c08ff */
[----:B------:R3:W-:Y:S01]  /*2df0*/  @P5 STG.E.U16 desc[UR16][R10.64], R38 ;  /* 0x000000260a005986 */ /* 0x0007e2000c101510 */
[----:B------:R-:W-:Y:S02]  /*2e00*/  ISETP.LT.AND P5, PT, R7, UR23, !P0 ;  /* 0x0000001707007c0c */ /* 0x000fe4000c7a1270 */
[----:B------:R-:W-:-:S02]  /*2e10*/  LEA.HI.X.SX32 R7, R36, R3, 0x1, P6 ;  /* 0x0000000324077211 */ /* 0x000fc400030f0eff */
[----:B------:R-:W-:Y:S01]  /*2e20*/  LEA R8, P6, R37, R0, 0x1 ;  /* 0x0000000025087211 */ /* 0x000fe200078c08ff */
[----:B-1----:R-:W-:-:S03]  /*2e30*/  VIADD R4, R2, 0xc ;  /* 0x0000000c02047836 */ /* 0x002fc60000000000 */
[C---:B------:R-:W-:Y:S01]  /*2e40*/  LEA.HI.X.SX32 R9, R37.reuse, R3, 0x1, P6 ;  /* 0x0000000325097211 */ /* 0x040fe200030f0eff */
[----:B------:R-:W-:Y:S01]  /*2e50*/  VIADD R37, R37, UR4 ;  /* 0x0000000425257c36 */ /* 0x000fe20008000000 */
[----:B---3--:R-:W-:Y:S01]  /*2e60*/  PRMT R11, R12, 0x7610, R11 ;  /* 0x000076100c0b7816 */ /* 0x008fe2000000000b */
[----:B------:R-:W-:Y:S02]  /*2e70*/  VIADD R5, R2, 0xd ;  /* 0x0000000d02057836 */ /* 0x000fe40000000000 */
[C---:B------:R-:W-:Y:S02]  /*2e80*/  VIADD R12, R37.reuse, UR4 ;  /* 0x00000004250c7c36 */ /* 0x040fe40008000000 */
[----:B------:R1:W-:Y:S01]  /*2e90*/  @P4 STG.E.U16 desc[UR16][R6.64], R11 ;  /* 0x0000000b06004986 */ /* 0x0003e2000c101510 */
[----:B------:R-:W-:Y:S02]  /*2ea0*/  ISETP.LT.AND P4, PT, R4, UR23, !P0 ;  /* 0x0000001704007c0c */ /* 0x000fe4000c781270 */
[----:B------:R-:W-:Y:S01]  /*2eb0*/  LEA R4, P6, R37, R0, 0x1 ;  /* 0x0000000025047211 */ /* 0x000fe200078c08ff */
[----:B------:R3:W-:Y:S01]  /*2ec0*/  @P3 STG.E.U16 desc[UR16][R8.64], R13 ;  /* 0x0000000d08003986 */ /* 0x0007e2000c101510 */
[----:B------:R-:W-:-:S02]  /*2ed0*/  ISETP.LT.AND P3, PT, R5, UR23, !P0 ;  /* 0x0000001705007c0c */ /* 0x000fc4000c761270 */
[----:B------:R-:W-:Y:S02]  /*2ee0*/  LEA.HI.X.SX32 R5, R37, R3, 0x1, P6 ;  /* 0x0000000325057211 */ /* 0x000fe400030f0eff */
[----:B------:R-:W-:Y:S01]  /*2ef0*/  LEA R10, P6, R12, R0, 0x1 ;  /* 0x000000000c0a7211 */ /* 0x000fe200078c08ff */
[----:B-1----:R-:W-:-:S03]  /*2f00*/  VIADD R6, R2, 0xe ;  /* 0x0000000e02067836 */ /* 0x002fc60000000000 */
[CC--:B------:R-:W-:Y:S01]  /*2f10*/  LEA.HI.X.SX32 R11, R12.reuse, R3.reuse, 0x1, P6 ;  /* 0x000000030c0b7211 */ /* 0x0c0fe200030f0eff */
[----:B------:R-:W-:Y:S01]  /*2f20*/  VIADD R12, R12, UR4 ;  /* 0x000000040c0c7c36 */ /* 0x000fe20008000000 */
[----:B------:R1:W-:Y:S01]  /*2f30*/  @P2 STG.E.U16 desc[UR16][R4.64], R14 ;  /* 0x0000000e04002986 */ /* 0x0003e2000c101510 */
[----:B---3--:R-:W-:Y:S01]  /*2f40*/  PRMT R9, R14, 0x7632, R9 ;  /* 0x000076320e097816 */ /* 0x008fe20000000009 */
[----:B------:R-:W-:Y:S01]  /*2f50*/  VIADD R7, R2, 0xf ;  /* 0x0000000f02077836 */ /* 0x000fe20000000000 */
[----:B------:R-:W-:Y:S01]  /*2f60*/  ISETP.LT.AND P2, PT, R6, UR23, !P0 ;  /* 0x0000001706007c0c */ /* 0x000fe2000c741270 */
[C---:B------:R-:W-:Y:S01]  /*2f70*/  VIADD R13, R12.reuse, UR4 ;  /* 0x000000040c0d7c36 */ /* 0x040fe20008000000 */
[C---:B------:R-:W-:Y:S01]  /*2f80*/  LEA R6, P6, R12.reuse, R0, 0x1 ;  /* 0x000000000c067211 */ /* 0x040fe200078c08ff */
[----:B------:R3:W-:Y:S01]  /*2f90*/  @P5 STG.E.U16 desc[UR16][R10.64], R9 ;  /* 0x000000090a005986 */ /* 0x0007e2000c101510 */
[----:B------:R-:W-:Y:S02]  /*2fa0*/  ISETP.LT.AND P5, PT, R7, UR23, !P0 ;  /* 0x0000001707007c0c */ /* 0x000fe4000c7a1270 */
[----:B------:R-:W-:-:S02]  /*2fb0*/  LEA.HI.X.SX32 R7, R12, R3, 0x1, P6 ;  /* 0x000000030c077211 */ /* 0x000fc400030f0eff */
[C---:B------:R-:W-:Y:S01]  /*2fc0*/  LEA R8, P6, R13.reuse, R0, 0x1 ;  /* 0x000000000d087211 */ /* 0x040fe200078c08ff */
[C---:B-1----:R-:W-:Y:S02]  /*2fd0*/  VIADD R4, R2.reuse, 0x10 ;  /* 0x0000001002047836 */ /* 0x042fe40000000000 */
[----:B------:R1:W-:Y:S01]  /*2fe0*/  @P4 STG.E.U16 desc[UR16][R6.64], R16 ;  /* 0x0000001006004986 */ /* 0x0003e2000c101510 */
[----:B------:R-:W-:Y:S02]  /*2ff0*/  VIADD R5, R2, 0x11 ;  /* 0x0000001102057836 */ /* 0x000fe40000000000 */
[----:B------:R-:W-:Y:S01]  /*3000*/  ISETP.LT.AND P4, PT, R4, UR23, !P0 ;  /* 0x0000001704007c0c */ /* 0x000fe2000c781270 */
[----:B------:R-:W-:Y:S01]  /*3010*/  VIADD R14, R2, 0x1e ;  /* 0x0000001e020e7836 */ /* 0x000fe20000000000 */
[C---:B---3--:R-:W-:Y:S01]  /*3020*/  LEA.HI.X.SX32 R9, R13.reuse, R3, 0x1, P6 ;  /* 0x000000030d097211 */ /* 0x048fe200030f0eff */
[----:B------:R-:W-:Y:S01]  /*3030*/  VIADD R13, R13, UR4 ;  /* 0x000000040d0d7c36 */ /* 0x000fe20008000000 */
[----:B------:R-:W-:-:S03]  /*3040*/  PRMT R11, R16, 0x7632, R11 ;  /* 0x00007632100b7816 */ /* 0x000fc6000000000b */
[C---:B------:R-:W-:Y:S01]  /*3050*/  VIADD R12, R13.reuse, UR4 ;  /* 0x000000040d0c7c36 */ /* 0x040fe20008000000 */
[-C--:B------:R-:W-:Y:S01]  /*3060*/  LEA R4, P6, R13, R0.reuse, 0x1 ;  /* 0x000000000d047211 */ /* 0x080fe200078c08ff */
[----:B------:R3:W-:Y:S01]  /*3070*/  @P3 STG.E.U16 desc[UR16][R8.64], R11 ;  /* 0x0000000b08003986 */ /* 0x0007e2000c101510 */
[----:B------:R-:W-:Y:S01]  /*3080*/  ISETP.LT.AND P3, PT, R5, UR23, !P0 ;  /* 0x0000001705007c0c */ /* 0x000fe2000c761270 */
[C---:B-1----:R-:W-:Y:S01]  /*3090*/  VIADD R6, R2.reuse, 0x12 ;  /* 0x0000001202067836 */ /* 0x042fe20000000000 */
[----:B------:R-:W-:Y:S01]  /*30a0*/  LEA.HI.X.SX32 R5, R13, R3, 0x1, P6 ;  /* 0x000000030d057211 */ /* 0x000fe200030f0eff */
[----:B------:R-:W-:Y:S01]  /*30b0*/  VIADD R7, R2, 0x13 ;  /* 0x0000001302077836 */ /* 0x000fe20000000000 */
[----:B------:R-:W-:-:S03]  /*30c0*/  LEA R10, P6, R12, R0, 0x1 ;  /* 0x000000000c0a7211 */ /* 0x000fc600078c08ff */
[----:B------:R1:W-:Y:S01]  /*30d0*/  @P2 STG.E.U16 desc[UR16][R4.64], R18 ;  /* 0x0000001204002986 */ /* 0x0003e2000c101510 */
[----:B------:R-:W-:Y:S02]  /*30e0*/  ISETP.LT.AND P2, PT, R6, UR23, !P0 ;  /* 0x0000001706007c0c */ /* 0x000fe4000c741270 */
[C---:B---3--:R-:W-:Y:S01]  /*30f0*/  LEA.HI.X.SX32 R11, R12.reuse, R3, 0x1, P6 ;  /* 0x000000030c0b7211 */ /* 0x048fe200030f0eff */
[----:B------:R-:W-:Y:S01]  /*3100*/  VIADD R12, R12, UR4 ;  /* 0x000000040c0c7c36 */ /* 0x000fe20008000000 */
[----:B------:R-:W-:-:S03]  /*3110*/  PRMT R9, R18, 0x7632, R9 ;  /* 0x0000763212097816 */ /* 0x000fc60000000009 */
[C---:B------:R-:W-:Y:S01]  /*3120*/  VIADD R13, R12.reuse, UR4 ;  /* 0x000000040c0d7c36 */ /* 0x040fe20008000000 */
[-C--:B------:R-:W-:Y:S01]  /*3130*/  LEA R6, P6, R12, R0.reuse, 0x1 ;  /* 0x000000000c067211 */ /* 0x080fe200078c08ff */
[----:B------:R3:W-:Y:S01]  /*3140*/  @P5 STG.E.U16 desc[UR16][R10.64], R9 ;  /* 0x000000090a005986 */ /* 0x0007e2000c101510 */
[----:B------:R-:W-:Y:S01]  /*3150*/  ISETP.LT.AND P5, PT, R7, UR23, !P0 ;  /* 0x0000001707007c0c */ /* 0x000fe2000c7a1270 */
[----:B-1----:R-:W-:Y:S01]  /*3160*/  VIADD R4, R2, 0x14 ;  /* 0x0000001402047836 */ /* 0x002fe20000000000 */
        /* <DEDUP_REMOVED lines=52> */
[----:B------:R-:W-:Y:S02]  /*34b0*/  LEA.HI.X.SX32 R7, R12, R3, 0x1, P6 ;  /* 0x000000030c077211 */ /* 0x000fe400030f0eff */
[----:B------:R-:W-:Y:S02]  /*34c0*/  LEA R8, P6, R13, R0, 0x1 ;  /* 0x000000000d087211 */ /* 0x000fe400078c08ff */
[----:B------:R-:W-:Y:S01]  /*34d0*/  PRMT R5, R28, 0x7632, R5 ;  /* 0x000076321c057816 */ /* 0x000fe20000000005 */
[----:B------:R1:W-:Y:S01]  /*34e0*/  @P4 STG.E.U16 desc[UR16][R6.64], R28 ;  /* 0x0000001c06004986 */ /* 0x0003e2000c101510 */
[----:B------:R-:W-:-:S02]  /*34f0*/  ISETP.LT.AND P4, PT, R4, UR23, !P0 ;  /* 0x0000001704007c0c */ /* 0x000fc4000c781270 */
[C---:B---3--:R-:W-:Y:S01]  /*3500*/  LEA.HI.X.SX32 R9, R13.reuse, R3, 0x1, P6 ;  /* 0x000000030d097211 */ /* 0x048fe200030f0eff */
[----:B------:R-:W-:Y:S02]  /*3510*/  VIADD R13, R13, UR4 ;  /* 0x000000040d0d7c36 */ /* 0x000fe40008000000 */
[C---:B------:R-:W-:Y:S02]  /*3520*/  VIADD R11, R2.reuse, 0x1d ;  /* 0x0000001d020b7836 */ /* 0x040fe40000000000 */
[----:B------:R3:W-:Y:S01]  /*3530*/  @P3 STG.E.U16 desc[UR16][R8.64], R5 ;  /* 0x0000000508003986 */ /* 0x0007e2000c101510 */
[C---:B------:R-:W-:Y:S01]  /*3540*/  LEA R4, P3, R13.reuse, R0, 0x1 ;  /* 0x000000000d047211 */ /* 0x040fe200078608ff */
[----:B------:R-:W-:Y:S02]  /*3550*/  VIADD R10, R13, UR4 ;  /* 0x000000040d0a7c36 */ /* 0x000fe40008000000 */
[----:B------:R-:W-:-:S03]  /*3560*/  VIADD R2, R2, 0x1f ;  /* 0x0000001f02027836 */ /* 0x000fc60000000000 */
[----:B-1----:R-:W-:-:S04]  /*3570*/  LEA R6, P6, R10, R0, 0x1 ;  /* 0x000000000a067211 */ /* 0x002fc800078c08ff */
[CC--:B------:R-:W-:Y:S02]  /*3580*/  LEA.HI.X.SX32 R7, R10.reuse, R3.reuse, 0x1, P6 ;  /* 0x000000030a077211 */ /* 0x0c0fe400030f0eff */
[----:B---3--:R-:W-:Y:S02]  /*3590*/  LEA.HI.X.SX32 R5, R13, R3, 0x1, P3 ;  /* 0x000000030d057211 */ /* 0x008fe400018f0eff */
[----:B------:R-:W-:Y:S01]  /*35a0*/  ISETP.LT.AND P3, PT, R11, UR23, !P0 ;  /* 0x000000170b007c0c */ /* 0x000fe2000c761270 */
[----:B------:R-:W-:Y:S02]  /*35b0*/  VIADD R11, R10, UR4 ;  /* 0x000000040a0b7c36 */ /* 0x000fe40008000000 */
[----:B------:R1:W-:Y:S02]  /*35c0*/  @P2 STG.E.U16 desc[UR16][R4.64], R30 ;  /* 0x0000001e04002986 */ /* 0x0003e4000c101510 */
[C---:B------:R-:W-:Y:S01]  /*35d0*/  VIADD R12, R11.reuse, UR4 ;  /* 0x000000040b0c7c36 */ /* 0x040fe20008000000 */
[----:B------:R-:W-:-:S03]  /*35e0*/  LEA R8, P2, R11, R0, 0x1 ;  /* 0x000000000b087211 */ /* 0x000fc600078408ff */
[C---:B------:R-:W-:Y:S01]  /*35f0*/  VIADD R13, R12.reuse, UR4 ;  /* 0x000000040c0d7c36 */ /* 0x040fe20008000000 */
[CC--:B------:R-:W-:Y:S02]  /*3600*/  LEA R10, P6, R12.reuse, R0.reuse, 0x1 ;  /* 0x000000000c0a7211 */ /* 0x0c0fe400078c08ff */
[-C--:B------:R-:W-:Y:S02]  /*3610*/  LEA.HI.X.SX32 R9, R11, R3.reuse, 0x1, P2 ;  /* 0x000000030b097211 */ /* 0x080fe400010f0eff */
[----:B------:R-:W-:Y:S01]  /*3620*/  LEA.HI.X.SX32 R11, R12, R3, 0x1, P6 ;  /* 0x000000030c0b7211 */ /* 0x000fe200030f0eff */
[C---:B-1----:R-:W-:Y:S01]  /*3630*/  VIADD R4, R13.reuse, UR4 ;  /* 0x000000040d047c36 */ /* 0x042fe20008000000 */
[----:B------:R-:W-:Y:S02]  /*3640*/  LEA R12, P6, R13, R0, 0x1 ;  /* 0x000000000d0c7211 */ /* 0x000fe400078c08ff */
[----:B------:R-:W-:Y:S02]  /*3650*/  ISETP.LT.AND P2, PT, R14, UR23, !P0 ;  /* 0x000000170e007c0c */ /* 0x000fe4000c741270 */
[----:B------:R-:W-:-:S02]  /*3660*/  ISETP.LT.AND P0, PT, R2, UR23, !P0 ;  /* 0x0000001702007c0c */ /* 0x000fc4000c701270 */
[-C--:B------:R-:W-:Y:S02]  /*3670*/  LEA.HI.X.SX32 R13, R13, R3.reuse, 0x1, P6 ;  /* 0x000000030d0d7211 */ /* 0x080fe400030f0eff */
[----:B------:R-:W-:Y:S02]  /*3680*/  LEA R2, P6, R4, R0, 0x1 ;  /* 0x0000000004027211 */ /* 0x000fe400078c08ff */
[----:B------:R-:W-:Y:S02]  /*3690*/  PRMT R0, R30, 0x7632, R0 ;  /* 0x000076321e007816 */ /* 0x000fe40000000000 */
[----:B------:R-:W-:Y:S02]  /*36a0*/  PRMT R5, R32, 0x7632, R5 ;  /* 0x0000763220057816 */ /* 0x000fe40000000005 */
[----:B------:R-:W-:Y:S01]  /*36b0*/  LEA.HI.X.SX32 R3, R4, R3, 0x1, P6 ;  /* 0x0000000304037211 */ /* 0x000fe200030f0eff */
[----:B------:R1:W-:Y:S01]  /*36c0*/  @P5 STG.E.U16 desc[UR16][R6.64], R0 ;  /* 0x0000000006005986 */ /* 0x0003e2000c101510 */
[----:B------:R-:W-:-:S03]  /*36d0*/  PRMT R4, R34, 0x7632, R4 ;  /* 0x0000763222047816 */ /* 0x000fc60000000004 */
[----:B------:R1:W-:Y:S04]  /*36e0*/  @P4 STG.E.U16 desc[UR16][R8.64], R32 ;  /* 0x0000002008004986 */ /* 0x0003e8000c101510 */
[----:B------:R1:W-:Y:S04]  /*36f0*/  @P3 STG.E.U16 desc[UR16][R10.64], R5 ;  /* 0x000000050a003986 */ /* 0x0003e8000c101510 */
[----:B------:R1:W-:Y:S04]  /*3700*/  @P2 STG.E.U16 desc[UR16][R12.64], R34 ;  /* 0x000000220c002986 */ /* 0x0003e8000c101510 */
[----:B------:R1:W-:Y:S01]  /*3710*/  @P0 STG.E.U16 desc[UR16][R2.64], R4 ;  /* 0x0000000402000986 */ /* 0x0003e2000c101510 */
[----:B--2---:R-:W-:Y:S06]  /*3720*/  BAR.SYNC.DEFER_BLOCKING 0x0 ;  /* 0x0000000000007b1d */ /* 0x004fec0000010000 */
[----:B------:R-:W-:Y:S05]  /*3730*/  @P1 BRA `(.L_x_14) ;  /* 0x0000000000a01947 */ /* 0x000fea0003800000 */
[----:B------:R-:W2:Y:S01]  /*3740*/  S2UR UR5, SR_CgaCtaId ;  /* 0x00000000000579c3 */ /* 0x000ea20000008800 */
[----:B------:R-:W-:Y:S01]  /*3750*/  NOP ;  /* 0x0000000000007918 */ /* 0x000fe20000000000 */
[----:B------:R-:W-:Y:S01]  /*3760*/  UMOV UR4, 0x50 ;  /* 0x0000005000047882 */ /* 0x000fe20000000000 */
[----:B-1----:R-:W-:Y:S02]  /*3770*/  IMAD.U32 R0, RZ, RZ, UR15 ;  /* 0x0000000fff007e24 */ /* 0x002fe4000f8e00ff */
[----:B------:R-:W-:Y:S02]  /*3780*/  IMAD.MOV.U32 R3, RZ, RZ, 0x3 ;  /* 0x00000003ff037424 */ /* 0x000fe400078e00ff */
[----:B------:R-:W-:Y:S01]  /*3790*/  IMAD.MOV.U32 R7, RZ, RZ, 0x1 ;  /* 0x00000001ff077424 */ /* 0x000fe200078e00ff */
[----:B------:R-:W-:-:S04]  /*37a0*/  LOP3.LUT R0, R0, 0xffff, RZ, 0xc0, !PT ;  /* 0x0000ffff00007812 */ /* 0x000fc800078ec0ff */
[----:B------:R-:W-:-:S05]  /*37b0*/  SHF.R.U32.HI R0, RZ, 0x5, R0 ;  /* 0x00000005ff007819 */ /* 0x000fca0000011600 */
[----:B------:R-:W-:Y:S01]  /*37c0*/  VIADD R2, R0, 0x10 ;  /* 0x0000001000027836 */ /* 0x000fe20000000000 */
[----:B------:R-:W-:Y:S01]  /*37d0*/  SHF.L.U32 R0, R3, R0, RZ ;  /* 0x0000000003007219 */ /* 0x000fe200000006ff */
[----:B--2---:R-:W-:-:S03]  /*37e0*/  ULEA UR6, UR5, UR4, 0x18 ;  /* 0x0000000405067291 */ /* 0x004fc6000f8ec0ff */
[----:B------:R-:W-:-:S04]  /*37f0*/  SHF.L.U32 R3, R7, R2, RZ ;  /* 0x0000000207037219 */ /* 0x000fc800000006ff */
[----:B------:R-:W-:Y:S02]  /*3800*/  LOP3.LUT R0, R3, R0, RZ, 0xfc, !PT ;  /* 0x0000000003007212 */ /* 0x000fe400078efcff */
[----:B------:R-:W1:Y:S02]  /*3810*/  LDS R5, [UR6] ;  /* 0x00000006ff057984 */ /* 0x000e640008000800 */
[C---:B------:R-:W-:Y:S02]  /*3820*/  LOP3.LUT R2, R0.reuse, 0xffff, RZ, 0xc0, !PT ;  /* 0x0000ffff00027812 */ /* 0x040fe400078ec0ff */
[----:B-1----:R-:W-:-:S04]  /*3830*/  LOP3.LUT R3, R0, 0xffff, R5, 0x80, !PT ;  /* 0x0000ffff00037812 */ /* 0x002fc800078e8005 */
[----:B------:R-:W-:-:S13]  /*3840*/  ISETP.NE.AND P0, PT, R3, R2, PT ;  /* 0x000000020300720c */ /* 0x000fda0003f05270 */
[----:B------:R-:W-:Y:S05]  /*3850*/  @P0 BRA `(.L_x_15) ;  /* 0x0000000000500947 */ /* 0x000fea0003800000 */
[----:B------:R-:W-:Y:S02]  /*3860*/  SHF.R.U32.HI R5, RZ, 0x10, R5 ;  /* 0x00000010ff057819 */ /* 0x000fe40000011605 */
[----:B------:R-:W-:-:S04]  /*3870*/  SHF.R.U32.HI R2, RZ, 0x10, R0 ;  /* 0x00000010ff027819 */ /* 0x000fc80000011600 */
[----:B------:R-:W-:-:S04]  /*3880*/  LOP3.LUT R5, R5, R2, RZ, 0xc0, !PT ;  /* 0x0000000205057212 */ /* 0x000fc800078ec0ff */
[----:B------:R-:W-:-:S13]  /*3890*/  ISETP.NE.AND P0, PT, R5, R2, PT ;  /* 0x000000020500720c */ /* 0x000fda0003f05270 */
[----:B------:R-:W-:Y:S05]  /*38a0*/  @P0 BRA `(.L_x_16) ;  /* 0x0000000000300947 */ /* 0x000fea0003800000 */
[----:B------:R-:W-:Y:S01]  /*38b0*/  R2UR UR4, R0 ;  /* 0x00000000000472ca */ /* 0x000fe200000e0000 */
[----:B------:R-:W-:Y:S01]  /*38c0*/  VOTEU.ANY UR5, UPT, PT ;  /* 0x0000000000057886 */ /* 0x000fe200038e0100 */
[----:B------:R-:W1:Y:S01]  /*38d0*/  S2R R0, SR_LANEID ;  /* 0x0000000000007919 */ /* 0x000e620000000000 */
[----:B------:R-:W-:-:S10]  /*38e0*/  UFLO.U32 UR5, UR5 ;  /* 0x00000005000572bd */ /* 0x000fd400080e0000 */
[----:B------:R-:W-:-:S06]  /*38f0*/  ULOP3.LUT UR4, URZ, UR4, URZ, 0x33, !UPT ;  /* 0x00000004ff047292 */ /* 0x000fcc000f8e33ff */
[----:B------:R-:W-:-:S04]  /*3900*/  IMAD.U32 R2, RZ, RZ, UR4 ;  /* 0x00000004ff027e24 */ /* 0x000fc8000f8e00ff */
[----:B------:R-:W2:Y:S02]  /*3910*/  REDUX UR7, R2 ;  /* 0x00000000020773c4 */ /* 0x000ea40000000000 */
[----:B------:R3:W-:Y:S01]  /*3920*/  UTCATOMSWS.AND URZ, UR4 ;  /* 0x0000000400ff79e3 */ /* 0x0007e20008000000 */
[----:B-1----:R-:W-:Y:S01]  /*3930*/  ISETP.EQ.U32.AND P0, PT, R0, UR5, PT ;  /* 0x0000000500007c0c */ /* 0x002fe2000bf02070 */
[----:B--2---:R-:W-:-:S12]  /*3940*/  IMAD.U32 R0, RZ, RZ, UR7 ;  /* 0x00000007ff007e24 */ /* 0x004fd8000f8e00ff */
[----:B------:R3:W-:Y:S01]  /*3950*/  @P0 ATOMS.AND RZ, [UR6], R0 ;  /* 0x00000000ffff098c */ /* 0x0007e2000a800006 */
[----:B------:R-:W-:Y:S05]  /*3960*/  BRA `(.L_x_14) ;  /* 0x0000000000147947 */ /* 0x000fea0003800000 */
.L_x_16:
[----:B------:R-:W-:-:S07]  /*3970*/  MOV R2, 0x3990 ;  /* 0x0000399000027802 */ /* 0x000fce0000000f00 */
[----:B0-----:R-:W-:Y:S05]  /*3980*/  CALL.REL.NOINC `($__internal_0_$__cuda_sm10x_tcgen05_guardrail_trap_col_being_dealloced_not_returned_by_alloc) ;  /* 0x00000000002c7944 */ /* 0x001fea0003c00000 */
[----:B------:R-:W-:Y:S05]  /*3990*/  BRA `(.L_x_14) ;  /* 0x0000000000087947 */ /* 0x000fea0003800000 */
.L_x_15:
[----:B------:R-:W-:-:S07]  /*39a0*/  MOV R2, 0x39c0 ;  /* 0x000039c000027802 */ /* 0x000fce0000000f00 */
[----:B0-----:R-:W-:Y:S05]  /*39b0*/  CALL.REL.NOINC `($__internal_2_$__cuda_sm10x_tcgen05_guardrail_trap_unallocated_columns_being_dealloced) ;  /* 0x0000000000387944 */ /* 0x001fea0003c00000 */
.L_x_14:
[----:B------:R-:W-:Y:S01]  /*39c0*/  NOP ;  /* 0x0000000000007918 */ /* 0x000fe20000000000 */
[----:B---3--:R-:W-:Y:S05]  /*39d0*/  EXIT ;  /* 0x000000000000794d */ /* 0x008fea0003800000 */
.L_x_9:
[----:B------:R-:W0:Y:S02]  /*39e0*/  SYNCS.PHASECHK.TRANS64.TRYWAIT P2, [UR11], R4 ;  /* 0x00000004ff0075a7 */ /* 0x000e24000804110b */
[----:B0-----:R-:W-:Y:S05]  /*39f0*/  @!P2 BRA `(.L_x_9) ;  /* 0xfffffffc00f8a947 */ /* 0x001fea000383ffff */
[----:B------:R-:W-:Y:S05]  /*3a00*/  BRA `(.L_x_17) ;  /* 0xffffffe8008c7947 */ /* 0x000fea000383ffff */
.L_x_13:
[----:B------:R-:W4:Y:S02]  /*3a10*/  SYNCS.PHASECHK.TRANS64.TRYWAIT P0, [UR11], R3 ;  /* 0x00000003ff0075a7 */ /* 0x000f24000800110b */
[----:B----4-:R-:W-:Y:S05]  /*3a20*/  @!P0 BRA `(.L_x_13) ;  /* 0xfffffffc00f88947 */ /* 0x010fea000383ffff */
[----:B------:R-:W-:Y:S05]  /*3a30*/  BRA `(.L_x_12) ;  /* 0xffffffec00807947 */ /* 0x000fea000383ffff */
        .weak           $__internal_0_$__cuda_sm10x_tcgen05_guardrail_trap_col_being_dealloced_not_returned_by_alloc
        .type           $__internal_0_$__cuda_sm10x_tcgen05_guardrail_trap_col_being_dealloced_not_returned_by_alloc,@function
        .size           $__internal_0_$__cuda_sm10x_tcgen05_guardrail_trap_col_being_dealloced_not_returned_by_alloc,($__internal_1_$__cuda_sm10x_tcgen05_guardrail_trap_phase_invalid_during_alloc - $__internal_0_$__cuda_sm10x_tcgen05_guardrail_trap_col_being_dealloced_not_returned_by_alloc)
$__internal_0_$__cuda_sm10x_tcgen05_guardrail_trap_col_being_dealloced_not_returned_by_alloc:
[----:B------:R-:W-:Y:S05]  /*3a40*/  BPT.TRAP 0x1 ;  /* 0x000000040000795c */ /* 0x000fea0000300000 */
[----:B------:R-:W-:-:S04]  /*3a50*/  IMAD.MOV.U32 R3, RZ, RZ, 0x0 ;  /* 0x00000000ff037424 */ /* 0x000fc800078e00ff */
[----:B------:R-:W-:Y:S05]  /*3a60*/  RET.REL.NODEC R2 `(matmul_kernel) ;  /* 0xffffffc402647950 */ /* 0x000fea0003c3ffff */
        .weak           $__internal_1_$__cuda_sm10x_tcgen05_guardrail_trap_phase_invalid_during_alloc
        .type           $__internal_1_$__cuda_sm10x_tcgen05_guardrail_trap_phase_invalid_during_alloc,@function
        .size           $__internal_1_$__cuda_sm10x_tcgen05_guardrail_trap_phase_invalid_during_alloc,($__internal_2_$__cuda_sm10x_tcgen05_guardrail_trap_unallocated_columns_being_dealloced - $__internal_1_$__cuda_sm10x_tcgen05_guardrail_trap_phase_invalid_during_alloc)
$__internal_1_$__cuda_sm10x_tcgen05_guardrail_trap_phase_invalid_during_alloc:
[----:B------:R-:W-:Y:S05]  /*3a70*/  BPT.TRAP 0x1 ;  /* 0x000000040000795c */ /* 0x000fea0000300000 */
[----:B------:R-:W-:-:S04]  /*3a80*/  IMAD.MOV.U32 R3, RZ, RZ, 0x0 ;  /* 0x00000000ff037424 */ /* 0x000fc800078e00ff */
[----:B------:R-:W-:Y:S05]  /*3a90*/  RET.REL.NODEC R2 `(matmul_kernel) ;  /* 0xffffffc402587950 */ /* 0x000fea0003c3ffff */
        .weak           $__internal_2_$__cuda_sm10x_tcgen05_guardrail_trap_unallocated_columns_being_dealloced
        .type           $__internal_2_$__cuda_sm10x_tcgen05_guardrail_trap_unallocated_columns_being_dealloced,@function
        .size           $__internal_2_$__cuda_sm10x_tcgen05_guardrail_trap_unallocated_columns_being_dealloced,(.L_x_21 - $__internal_2_$__cuda_sm10x_tcgen05_guardrail_trap_unallocated_columns_being_dealloced)
$__internal_2_$__cuda_sm10x_tcgen05_guardrail_trap_unallocated_columns_being_dealloced:
[----:B------:R-:W-:Y:S05]  /*3aa0*/  BPT.TRAP 0x1 ;  /* 0x000000040000795c */ /* 0x000fea0000300000 */
[----:B------:R-:W-:-:S04]  /*3ab0*/  IMAD.MOV.U32 R3, RZ, RZ, 0x0 ;  /* 0x00000000ff037424 */ /* 0x000fc800078e00ff */
[----:B------:R-:W-:Y:S05]  /*3ac0*/  RET.REL.NODEC R2 `(matmul_kernel) ;  /* 0xffffffc4024c7950 */ /* 0x000fea0003c3ffff */
.L_x_18:
[----:B------:R-:W-:-:S00]  /*3ad0*/  BRA `(.L_x_18) ;  /* 0xfffffffc00fc7947 */ /* 0x000fc0000383ffff */
[----:B------:R-:W-:-:S00]  /*3ae0*/  NOP ;  /* 0x0000000000007918 */ /* 0x000fc00000000000 */
        /* <DEDUP_REMOVED lines=9> */
.L_x_21:


//--------------------- .nv.shared.matmul_kernel  --------------------------
	.section	.nv.shared.matmul_kernel,"aw",@nobits
	.sectionflags	@""
	.align	16
	.zero		1024


//--------------------- .nv.shared.reserved.0     --------------------------
	.section	.nv.shared.reserved.0,"aw",@nobits
	.align	8
	.weak		__nv_reservedSMEM_offset_0_alias
	.size		__nv_reservedSMEM_offset_0_alias, 0, 64
	.other		__nv_reservedSMEM_offset_0_alias,@"STO_CUDA_RESERVED_SHARED STV_DEFAULT"
__nv_reservedSMEM_offset_0_alias:
	.zero		0
.nv.shared.reserved.0:
	.zero		64
	.weak		__nv_reservedSMEM_allocation_phase
	.type		__nv_reservedSMEM_allocation_phase,@object
	.size		__nv_reservedSMEM_allocation_phase,(.L_0 - __nv_reservedSMEM_allocation_phase)
__nv_reservedSMEM_allocation_phase:
	.zero		1
.L_0:
	.zero		7
	.weak		__nv_reservedSMEM_devtool_atexit_pc
	.type		__nv_reservedSMEM_devtool_atexit_pc,@object
	.size		__nv_reservedSMEM_devtool_atexit_pc,(__nv_reservedSMEM_allocation_mask - __nv_reservedSMEM_devtool_atexit_pc)
__nv_reservedSMEM_devtool_atexit_pc:
	.zero		8
	.weak		__nv_reservedSMEM_allocation_mask
	.type		__nv_reservedSMEM_allocation_mask,@object
	.size		__nv_reservedSMEM_allocation_mask,(.L_2 - __nv_reservedSMEM_allocation_mask)
__nv_reservedSMEM_allocation_mask:
	.zero		4
.L_2:


//--------------------- .nv.constant0.matmul_kernel --------------------------
	.section	.nv.constant0.matmul_kernel,"a",@progbits
	.sectionflags	@""
	.align	4
.nv.constant0.matmul_kernel:
	.zero		976


//--------------------- SYMBOLS --------------------------

	.type		.nv.reservedSmem.offset0,@object
	.size		.nv.reservedSmem.offset0,0x4
	.type		.nv.reservedSmem.cap,@object
	.size		.nv.reservedSmem.cap,0x4
